//
// Generated by NVIDIA NVVM Compiler
//
// Compiler Build ID: CL-36424714
// Cuda compilation tools, release 13.0, V13.0.88
// Based on NVVM 20.0.0
//

.version 9.0
.target sm_100
.address_size 64

	// .globl	_Z13d_garbageCorePfiiff
// _ZZ11d_transposePfS_iiE5block has been demoted
.extern .shared .align 16 .b8 smem[];

.visible .entry _Z13d_garbageCorePfiiff(
	.param .u64 .ptr .align 1 _Z13d_garbageCorePfiiff_param_0,
	.param .u32 _Z13d_garbageCorePfiiff_param_1,
	.param .u32 _Z13d_garbageCorePfiiff_param_2,
	.param .f32 _Z13d_garbageCorePfiiff_param_3,
	.param .f32 _Z13d_garbageCorePfiiff_param_4
)
{
	.reg .pred 	%p<6>;
	.reg .b32 	%r<15>;
	.reg .b32 	%f<28>;
	.reg .b64 	%rd<5>;

	ld.param.u64 	%rd2, [_Z13d_garbageCorePfiiff_param_0];
	ld.param.u32 	%r3, [_Z13d_garbageCorePfiiff_param_1];
	ld.param.u32 	%r4, [_Z13d_garbageCorePfiiff_param_2];
	ld.param.f32 	%f6, [_Z13d_garbageCorePfiiff_param_3];
	ld.param.f32 	%f7, [_Z13d_garbageCorePfiiff_param_4];
	mov.u32 	%r6, %ctaid.x;
	mov.u32 	%r7, %ntid.x;
	mov.u32 	%r8, %tid.x;
	mad.lo.s32 	%r1, %r6, %r7, %r8;
	mov.u32 	%r9, %ctaid.y;
	mov.u32 	%r10, %ntid.y;
	mov.u32 	%r11, %tid.y;
	mad.lo.s32 	%r12, %r9, %r10, %r11;
	setp.ge.s32 	%p1, %r1, %r3;
	setp.ge.s32 	%p2, %r12, %r4;
	or.pred  	%p3, %p1, %p2;
	@%p3 bra 	$L__BB0_6;
	cvta.to.global.u64 	%rd3, %rd2;
	mad.lo.s32 	%r13, %r3, %r12, %r1;
	shl.b32 	%r14, %r13, 2;
	mul.wide.s32 	%rd4, %r14, 4;
	add.s64 	%rd1, %rd3, %rd4;
	ld.global.f32 	%f27, [%rd1];
	setp.leu.f32 	%p4, %f7, 0f00000000;
	@%p4 bra 	$L__BB0_3;
	add.f32 	%f8, %f7, 0f3F800000;
	mul.f32 	%f9, %f8, %f27;
	min.f32 	%f10, %f9, 0f3F800000;
	fma.rn.f32 	%f11, %f7, 0fC0400000, 0f00000000;
	mov.f32 	%f12, 0f3F800000;
	sub.f32 	%f13, %f12, %f10;
	fma.rn.f32 	%f14, %f11, %f13, %f10;
	max.f32 	%f15, %f14, 0f00000000;
	max.f32 	%f27, %f27, %f15;
$L__BB0_3:
	setp.leu.f32 	%p5, %f6, 0f00000000;
	@%p5 bra 	$L__BB0_5;
	mul.f32 	%f16, %f6, 0f40400000;
	mov.f32 	%f17, 0f00000000;
	sub.f32 	%f18, %f17, %f16;
	mov.f32 	%f19, 0f3F800000;
	sub.f32 	%f20, %f19, %f27;
	fma.rn.f32 	%f21, %f18, %f20, %f27;
	max.f32 	%f22, %f21, 0f00000000;
	add.f32 	%f23, %f16, 0f3F800000;
	mul.f32 	%f24, %f23, %f22;
	min.f32 	%f25, %f24, 0f3F800000;
	min.f32 	%f27, %f27, %f25;
$L__BB0_5:
	st.global.f32 	[%rd1], %f27;
$L__BB0_6:
	ret;

}
	// .globl	_Z11d_transposePfS_ii
.visible .entry _Z11d_transposePfS_ii(
	.param .u64 .ptr .align 1 _Z11d_transposePfS_ii_param_0,
	.param .u64 .ptr .align 1 _Z11d_transposePfS_ii_param_1,
	.param .u32 _Z11d_transposePfS_ii_param_2,
	.param .u32 _Z11d_transposePfS_ii_param_3
)
{
	.reg .pred 	%p<7>;
	.reg .b32 	%r<26>;
	.reg .b32 	%f<3>;
	.reg .b64 	%rd<9>;
	// demoted variable
	.shared .align 4 .b8 _ZZ11d_transposePfS_iiE5block[4224];
	ld.param.u64 	%rd1, [_Z11d_transposePfS_ii_param_0];
	ld.param.u64 	%rd2, [_Z11d_transposePfS_ii_param_1];
	ld.param.u32 	%r9, [_Z11d_transposePfS_ii_param_2];
	ld.param.u32 	%r11, [_Z11d_transposePfS_ii_param_3];
	mov.u32 	%r12, %ctaid.x;
	shl.b32 	%r1, %r12, 5;
	mov.u32 	%r2, %tid.x;
	add.s32 	%r3, %r1, %r2;
	mov.u32 	%r13, %ctaid.y;
	shl.b32 	%r4, %r13, 5;
	mov.u32 	%r5, %tid.y;
	add.s32 	%r14, %r4, %r5;
	setp.ge.u32 	%p1, %r3, %r9;
	setp.ge.u32 	%p2, %r14, %r11;
	or.pred  	%p3, %p1, %p2;
	@%p3 bra 	$L__BB1_2;
	cvta.to.global.u64 	%rd3, %rd1;
	mad.lo.s32 	%r15, %r9, %r14, %r3;
	mul.wide.u32 	%rd4, %r15, 4;
	add.s64 	%rd5, %rd3, %rd4;
	ld.global.f32 	%f1, [%rd5];
	mov.u32 	%r16, _ZZ11d_transposePfS_iiE5block;
	mad.lo.s32 	%r17, %r5, 132, %r16;
	shl.b32 	%r18, %r2, 2;
	add.s32 	%r19, %r17, %r18;
	st.shared.f32 	[%r19], %f1;
$L__BB1_2:
	bar.sync 	0;
	add.s32 	%r7, %r4, %r2;
	add.s32 	%r8, %r1, %r5;
	setp.ge.u32 	%p4, %r7, %r11;
	setp.ge.u32 	%p5, %r8, %r9;
	or.pred  	%p6, %p5, %p4;
	@%p6 bra 	$L__BB1_4;
	mad.lo.s32 	%r20, %r11, %r8, %r7;
	shl.b32 	%r21, %r20, 2;
	mov.u32 	%r22, _ZZ11d_transposePfS_iiE5block;
	mad.lo.s32 	%r23, %r2, 132, %r22;
	shl.b32 	%r24, %r5, 2;
	add.s32 	%r25, %r23, %r24;
	ld.shared.f32 	%f2, [%r25];
	cvta.to.global.u64 	%rd6, %rd2;
	mul.wide.u32 	%rd7, %r21, 4;
	add.s64 	%rd8, %rd6, %rd7;
	st.global.f32 	[%rd8], %f2;
$L__BB1_4:
	ret;

}
	// .globl	_Z19d_recursiveGaussianPfS_iif
.visible .entry _Z19d_recursiveGaussianPfS_iif(
	.param .u64 .ptr .align 1 _Z19d_recursiveGaussianPfS_iif_param_0,
	.param .u64 .ptr .align 1 _Z19d_recursiveGaussianPfS_iif_param_1,
	.param .u32 _Z19d_recursiveGaussianPfS_iif_param_2,
	.param .u32 _Z19d_recursiveGaussianPfS_iif_param_3,
	.param .f32 _Z19d_recursiveGaussianPfS_iif_param_4
)
{
	.reg .pred 	%p<21>;
	.reg .b32 	%r<32>;
	.reg .b32 	%f<349>;
	.reg .b64 	%rd<141>;

	ld.param.u64 	%rd51, [_Z19d_recursiveGaussianPfS_iif_param_0];
	ld.param.u64 	%rd52, [_Z19d_recursiveGaussianPfS_iif_param_1];
	ld.param.u32 	%r15, [_Z19d_recursiveGaussianPfS_iif_param_2];
	ld.param.u32 	%r16, [_Z19d_recursiveGaussianPfS_iif_param_3];
	ld.param.f32 	%f62, [_Z19d_recursiveGaussianPfS_iif_param_4];
	mov.u32 	%r17, %ctaid.x;
	mov.u32 	%r18, %ntid.x;
	mov.u32 	%r19, %tid.x;
	mad.lo.s32 	%r1, %r17, %r18, %r19;
	setp.lt.f32 	%p1, %f62, 0f3DCCCCCD;
	selp.f32 	%f63, 0f3DCCCCCD, %f62, %p1;
	mov.f32 	%f64, 0f3FD8F5C3;
	div.rn.f32 	%f65, %f64, %f63;
	fma.rn.f32 	%f66, %f65, 0fBBBB989D, 0f3F000000;
	cvt.sat.f32.f32 	%f67, %f66;
	mov.f32 	%f68, 0f4B400001;
	mov.f32 	%f69, 0f437C0000;
	fma.rm.f32 	%f70, %f67, %f69, %f68;
	add.f32 	%f71, %f70, 0fCB40007F;
	neg.f32 	%f72, %f71;
	fma.rn.f32 	%f73, %f65, 0fBFB8AA3B, %f72;
	fma.rn.f32 	%f74, %f65, 0fB2A57060, %f73;
	mov.b32 	%r20, %f70;
	shl.b32 	%r21, %r20, 23;
	mov.b32 	%f75, %r21;
	ex2.approx.ftz.f32 	%f76, %f74;
	mul.f32 	%f77, %f76, %f75;
	mul.f32 	%f78, %f65, 0fC0000000;
	fma.rn.f32 	%f79, %f78, 0f3BBB989D, 0f3F000000;
	cvt.sat.f32.f32 	%f80, %f79;
	fma.rm.f32 	%f81, %f80, %f69, %f68;
	add.f32 	%f82, %f81, 0fCB40007F;
	neg.f32 	%f83, %f82;
	fma.rn.f32 	%f84, %f78, 0f3FB8AA3B, %f83;
	fma.rn.f32 	%f85, %f78, 0f32A57060, %f84;
	mov.b32 	%r22, %f81;
	shl.b32 	%r23, %r22, 23;
	mov.b32 	%f86, %r23;
	ex2.approx.ftz.f32 	%f87, %f85;
	mul.f32 	%f1, %f87, %f86;
	mul.f32 	%f2, %f77, 0fC0000000;
	mov.f32 	%f88, 0f3F800000;
	sub.f32 	%f89, %f88, %f77;
	mul.f32 	%f90, %f89, %f89;
	add.f32 	%f91, %f65, %f65;
	fma.rn.f32 	%f92, %f91, %f77, 0f3F800000;
	sub.f32 	%f93, %f92, %f1;
	div.rn.f32 	%f3, %f90, %f93;
	add.f32 	%f94, %f65, 0fBF800000;
	mul.f32 	%f95, %f94, %f3;
	mul.f32 	%f4, %f77, %f95;
	add.f32 	%f96, %f65, 0f3F800000;
	mul.f32 	%f97, %f96, %f3;
	mul.f32 	%f5, %f77, %f97;
	neg.f32 	%f98, %f3;
	mul.f32 	%f6, %f1, %f98;
	add.f32 	%f99, %f3, %f4;
	add.f32 	%f100, %f2, 0f3F800000;
	add.f32 	%f101, %f1, %f100;
	div.rn.f32 	%f7, %f99, %f101;
	add.f32 	%f102, %f6, %f5;
	div.rn.f32 	%f8, %f102, %f101;
	setp.ge.u32 	%p2, %r1, %r15;
	@%p2 bra 	$L__BB2_25;
	cvta.to.global.u64 	%rd53, %rd51;
	cvta.to.global.u64 	%rd54, %rd52;
	shl.b32 	%r24, %r1, 2;
	mul.wide.u32 	%rd55, %r24, 4;
	add.s64 	%rd133, %rd53, %rd55;
	mul.wide.u32 	%rd56, %r1, 4;
	add.s64 	%rd132, %rd54, %rd56;
	ld.global.f32 	%f326, [%rd133];
	mul.f32 	%f324, %f7, %f326;
	setp.lt.s32 	%p3, %r16, 1;
	@%p3 bra 	$L__BB2_13;
	shl.b32 	%r2, %r15, 2;
	and.b32  	%r3, %r16, 7;
	setp.lt.u32 	%p4, %r16, 8;
	mov.f32 	%f325, %f324;
	@%p4 bra 	$L__BB2_5;
	mul.wide.s32 	%rd3, %r2, 32;
	mul.wide.s32 	%rd4, %r15, 32;
	and.b32  	%r25, %r16, 2147483640;
	neg.s32 	%r30, %r25;
	mul.wide.s32 	%rd5, %r15, 4;
	mul.wide.s32 	%rd58, %r2, 4;
	mov.u64 	%rd118, %rd132;
	mov.u64 	%rd119, %rd133;
	mov.f32 	%f325, %f324;
$L__BB2_4:
	.pragma "nounroll";
	ld.global.f32 	%f103, [%rd119];
	mul.f32 	%f104, %f3, %f103;
	fma.rn.f32 	%f105, %f4, %f326, %f104;
	mul.f32 	%f106, %f2, %f325;
	sub.f32 	%f107, %f105, %f106;
	mul.f32 	%f108, %f1, %f324;
	sub.f32 	%f109, %f107, %f108;
	st.global.f32 	[%rd118], %f109;
	add.s64 	%rd59, %rd119, %rd58;
	ld.global.f32 	%f110, [%rd59];
	mul.f32 	%f111, %f3, %f110;
	fma.rn.f32 	%f112, %f4, %f103, %f111;
	mul.f32 	%f113, %f2, %f109;
	sub.f32 	%f114, %f112, %f113;
	mul.f32 	%f115, %f1, %f325;
	sub.f32 	%f116, %f114, %f115;
	add.s64 	%rd60, %rd118, %rd5;
	st.global.f32 	[%rd60], %f116;
	add.s64 	%rd61, %rd59, %rd58;
	ld.global.f32 	%f117, [%rd61];
	mul.f32 	%f118, %f3, %f117;
	fma.rn.f32 	%f119, %f4, %f110, %f118;
	mul.f32 	%f120, %f2, %f116;
	sub.f32 	%f121, %f119, %f120;
	mul.f32 	%f122, %f1, %f109;
	sub.f32 	%f123, %f121, %f122;
	add.s64 	%rd62, %rd60, %rd5;
	st.global.f32 	[%rd62], %f123;
	add.s64 	%rd63, %rd61, %rd58;
	ld.global.f32 	%f124, [%rd63];
	mul.f32 	%f125, %f3, %f124;
	fma.rn.f32 	%f126, %f4, %f117, %f125;
	mul.f32 	%f127, %f2, %f123;
	sub.f32 	%f128, %f126, %f127;
	mul.f32 	%f129, %f1, %f116;
	sub.f32 	%f130, %f128, %f129;
	add.s64 	%rd64, %rd62, %rd5;
	st.global.f32 	[%rd64], %f130;
	add.s64 	%rd65, %rd63, %rd58;
	ld.global.f32 	%f131, [%rd65];
	mul.f32 	%f132, %f3, %f131;
	fma.rn.f32 	%f133, %f4, %f124, %f132;
	mul.f32 	%f134, %f2, %f130;
	sub.f32 	%f135, %f133, %f134;
	mul.f32 	%f136, %f1, %f123;
	sub.f32 	%f137, %f135, %f136;
	add.s64 	%rd66, %rd64, %rd5;
	st.global.f32 	[%rd66], %f137;
	add.s64 	%rd67, %rd65, %rd58;
	ld.global.f32 	%f138, [%rd67];
	mul.f32 	%f139, %f3, %f138;
	fma.rn.f32 	%f140, %f4, %f131, %f139;
	mul.f32 	%f141, %f2, %f137;
	sub.f32 	%f142, %f140, %f141;
	mul.f32 	%f143, %f1, %f130;
	sub.f32 	%f144, %f142, %f143;
	add.s64 	%rd68, %rd66, %rd5;
	st.global.f32 	[%rd68], %f144;
	add.s64 	%rd69, %rd67, %rd58;
	ld.global.f32 	%f145, [%rd69];
	mul.f32 	%f146, %f3, %f145;
	fma.rn.f32 	%f147, %f4, %f138, %f146;
	mul.f32 	%f148, %f2, %f144;
	sub.f32 	%f149, %f147, %f148;
	mul.f32 	%f150, %f1, %f137;
	sub.f32 	%f324, %f149, %f150;
	add.s64 	%rd70, %rd68, %rd5;
	st.global.f32 	[%rd70], %f324;
	add.s64 	%rd71, %rd69, %rd58;
	ld.global.f32 	%f326, [%rd71];
	mul.f32 	%f151, %f3, %f326;
	fma.rn.f32 	%f152, %f4, %f145, %f151;
	mul.f32 	%f153, %f2, %f324;
	sub.f32 	%f154, %f152, %f153;
	mul.f32 	%f155, %f1, %f144;
	sub.f32 	%f325, %f154, %f155;
	add.s64 	%rd72, %rd70, %rd5;
	st.global.f32 	[%rd72], %f325;
	add.s64 	%rd133, %rd119, %rd3;
	add.s64 	%rd132, %rd118, %rd4;
	add.s32 	%r30, %r30, 8;
	setp.ne.s32 	%p5, %r30, 0;
	add.s64 	%rd119, %rd71, %rd58;
	add.s64 	%rd118, %rd72, %rd5;
	@%p5 bra 	$L__BB2_4;
$L__BB2_5:
	setp.eq.s32 	%p6, %r3, 0;
	@%p6 bra 	$L__BB2_13;
	and.b32  	%r7, %r16, 3;
	setp.lt.u32 	%p7, %r3, 4;
	@%p7 bra 	$L__BB2_8;
	ld.global.f32 	%f156, [%rd133];
	mul.f32 	%f157, %f3, %f156;
	fma.rn.f32 	%f158, %f4, %f326, %f157;
	mul.f32 	%f159, %f2, %f325;
	sub.f32 	%f160, %f158, %f159;
	mul.f32 	%f161, %f1, %f324;
	sub.f32 	%f162, %f160, %f161;
	st.global.f32 	[%rd132], %f162;
	mul.wide.s32 	%rd74, %r2, 4;
	add.s64 	%rd75, %rd133, %rd74;
	mul.wide.s32 	%rd76, %r15, 4;
	add.s64 	%rd77, %rd132, %rd76;
	ld.global.f32 	%f163, [%rd75];
	mul.f32 	%f164, %f3, %f163;
	fma.rn.f32 	%f165, %f4, %f156, %f164;
	mul.f32 	%f166, %f2, %f162;
	sub.f32 	%f167, %f165, %f166;
	mul.f32 	%f168, %f1, %f325;
	sub.f32 	%f169, %f167, %f168;
	st.global.f32 	[%rd77], %f169;
	add.s64 	%rd78, %rd75, %rd74;
	add.s64 	%rd79, %rd77, %rd76;
	ld.global.f32 	%f170, [%rd78];
	mul.f32 	%f171, %f3, %f170;
	fma.rn.f32 	%f172, %f4, %f163, %f171;
	mul.f32 	%f173, %f2, %f169;
	sub.f32 	%f174, %f172, %f173;
	mul.f32 	%f175, %f1, %f162;
	sub.f32 	%f324, %f174, %f175;
	st.global.f32 	[%rd79], %f324;
	add.s64 	%rd80, %rd78, %rd74;
	add.s64 	%rd81, %rd79, %rd76;
	ld.global.f32 	%f326, [%rd80];
	mul.f32 	%f176, %f3, %f326;
	fma.rn.f32 	%f177, %f4, %f170, %f176;
	mul.f32 	%f178, %f2, %f324;
	sub.f32 	%f179, %f177, %f178;
	mul.f32 	%f180, %f1, %f169;
	sub.f32 	%f325, %f179, %f180;
	st.global.f32 	[%rd81], %f325;
	add.s64 	%rd133, %rd80, %rd74;
	add.s64 	%rd132, %rd81, %rd76;
$L__BB2_8:
	setp.eq.s32 	%p8, %r7, 0;
	@%p8 bra 	$L__BB2_13;
	setp.eq.s32 	%p9, %r7, 1;
	@%p9 bra 	$L__BB2_11;
	ld.global.f32 	%f181, [%rd133];
	mul.f32 	%f182, %f3, %f181;
	fma.rn.f32 	%f183, %f4, %f326, %f182;
	mul.f32 	%f184, %f2, %f325;
	sub.f32 	%f185, %f183, %f184;
	mul.f32 	%f186, %f1, %f324;
	sub.f32 	%f324, %f185, %f186;
	st.global.f32 	[%rd132], %f324;
	mul.wide.s32 	%rd83, %r2, 4;
	add.s64 	%rd84, %rd133, %rd83;
	mul.wide.s32 	%rd85, %r15, 4;
	add.s64 	%rd86, %rd132, %rd85;
	ld.global.f32 	%f326, [%rd84];
	mul.f32 	%f187, %f3, %f326;
	fma.rn.f32 	%f188, %f4, %f181, %f187;
	mul.f32 	%f189, %f2, %f324;
	sub.f32 	%f190, %f188, %f189;
	mul.f32 	%f191, %f1, %f325;
	sub.f32 	%f325, %f190, %f191;
	st.global.f32 	[%rd86], %f325;
	add.s64 	%rd133, %rd84, %rd83;
	add.s64 	%rd132, %rd86, %rd85;
$L__BB2_11:
	and.b32  	%r26, %r16, 1;
	setp.eq.b32 	%p10, %r26, 1;
	not.pred 	%p11, %p10;
	@%p11 bra 	$L__BB2_13;
	ld.global.f32 	%f192, [%rd133];
	mul.f32 	%f193, %f3, %f192;
	fma.rn.f32 	%f194, %f4, %f326, %f193;
	mul.f32 	%f195, %f2, %f325;
	sub.f32 	%f196, %f194, %f195;
	mul.f32 	%f197, %f1, %f324;
	sub.f32 	%f198, %f196, %f197;
	st.global.f32 	[%rd132], %f198;
	mul.wide.s32 	%rd87, %r2, 4;
	add.s64 	%rd133, %rd133, %rd87;
	mul.wide.s32 	%rd88, %r15, 4;
	add.s64 	%rd132, %rd132, %rd88;
$L__BB2_13:
	setp.lt.s32 	%p12, %r16, 1;
	shl.b32 	%r27, %r15, 2;
	neg.s32 	%r8, %r27;
	mul.wide.s32 	%rd89, %r8, 4;
	add.s64 	%rd139, %rd133, %rd89;
	neg.s32 	%r9, %r15;
	ld.global.f32 	%f339, [%rd139];
	mul.f32 	%f337, %f8, %f339;
	@%p12 bra 	$L__BB2_25;
	and.b32  	%r10, %r16, 7;
	setp.lt.u32 	%p13, %r16, 8;
	mov.f32 	%f338, %f337;
	mov.f32 	%f340, %f339;
	@%p13 bra 	$L__BB2_17;
	mul.wide.s32 	%rd33, %r9, 32;
	mul.wide.s32 	%rd34, %r9, 4;
	mul.wide.s32 	%rd35, %r8, 32;
	and.b32  	%r28, %r16, 2147483640;
	neg.s32 	%r31, %r28;
	mov.u64 	%rd134, %rd139;
	mov.u64 	%rd135, %rd132;
	mov.f32 	%f338, %f337;
	mov.f32 	%f340, %f339;
$L__BB2_16:
	.pragma "nounroll";
	add.s64 	%rd90, %rd135, %rd34;
	ld.global.f32 	%f199, [%rd134];
	mul.f32 	%f200, %f6, %f339;
	fma.rn.f32 	%f201, %f5, %f340, %f200;
	mul.f32 	%f202, %f2, %f338;
	sub.f32 	%f203, %f201, %f202;
	mul.f32 	%f204, %f1, %f337;
	sub.f32 	%f205, %f203, %f204;
	ld.global.f32 	%f206, [%rd90];
	add.f32 	%f207, %f205, %f206;
	st.global.f32 	[%rd90], %f207;
	add.s64 	%rd91, %rd134, %rd89;
	ld.global.f32 	%f208, [%rd91];
	mul.f32 	%f209, %f6, %f340;
	fma.rn.f32 	%f210, %f5, %f199, %f209;
	mul.f32 	%f211, %f2, %f205;
	sub.f32 	%f212, %f210, %f211;
	mul.f32 	%f213, %f1, %f338;
	sub.f32 	%f214, %f212, %f213;
	add.s64 	%rd92, %rd90, %rd34;
	ld.global.f32 	%f215, [%rd92];
	add.f32 	%f216, %f214, %f215;
	st.global.f32 	[%rd92], %f216;
	add.s64 	%rd93, %rd91, %rd89;
	ld.global.f32 	%f217, [%rd93];
	mul.f32 	%f218, %f6, %f199;
	fma.rn.f32 	%f219, %f5, %f208, %f218;
	mul.f32 	%f220, %f2, %f214;
	sub.f32 	%f221, %f219, %f220;
	mul.f32 	%f222, %f1, %f205;
	sub.f32 	%f223, %f221, %f222;
	add.s64 	%rd94, %rd92, %rd34;
	ld.global.f32 	%f224, [%rd94];
	add.f32 	%f225, %f223, %f224;
	st.global.f32 	[%rd94], %f225;
	add.s64 	%rd95, %rd93, %rd89;
	ld.global.f32 	%f226, [%rd95];
	mul.f32 	%f227, %f6, %f208;
	fma.rn.f32 	%f228, %f5, %f217, %f227;
	mul.f32 	%f229, %f2, %f223;
	sub.f32 	%f230, %f228, %f229;
	mul.f32 	%f231, %f1, %f214;
	sub.f32 	%f232, %f230, %f231;
	add.s64 	%rd96, %rd94, %rd34;
	ld.global.f32 	%f233, [%rd96];
	add.f32 	%f234, %f232, %f233;
	st.global.f32 	[%rd96], %f234;
	add.s64 	%rd97, %rd95, %rd89;
	ld.global.f32 	%f235, [%rd97];
	mul.f32 	%f236, %f6, %f217;
	fma.rn.f32 	%f237, %f5, %f226, %f236;
	mul.f32 	%f238, %f2, %f232;
	sub.f32 	%f239, %f237, %f238;
	mul.f32 	%f240, %f1, %f223;
	sub.f32 	%f241, %f239, %f240;
	add.s64 	%rd98, %rd96, %rd34;
	ld.global.f32 	%f242, [%rd98];
	add.f32 	%f243, %f241, %f242;
	st.global.f32 	[%rd98], %f243;
	add.s64 	%rd99, %rd97, %rd89;
	ld.global.f32 	%f244, [%rd99];
	mul.f32 	%f245, %f6, %f226;
	fma.rn.f32 	%f246, %f5, %f235, %f245;
	mul.f32 	%f247, %f2, %f241;
	sub.f32 	%f248, %f246, %f247;
	mul.f32 	%f249, %f1, %f232;
	sub.f32 	%f250, %f248, %f249;
	add.s64 	%rd100, %rd98, %rd34;
	ld.global.f32 	%f251, [%rd100];
	add.f32 	%f252, %f250, %f251;
	st.global.f32 	[%rd100], %f252;
	add.s64 	%rd101, %rd99, %rd89;
	ld.global.f32 	%f339, [%rd101];
	mul.f32 	%f253, %f6, %f235;
	fma.rn.f32 	%f254, %f5, %f244, %f253;
	mul.f32 	%f255, %f2, %f250;
	sub.f32 	%f256, %f254, %f255;
	mul.f32 	%f257, %f1, %f241;
	sub.f32 	%f337, %f256, %f257;
	add.s64 	%rd102, %rd100, %rd34;
	ld.global.f32 	%f258, [%rd102];
	add.f32 	%f259, %f337, %f258;
	st.global.f32 	[%rd102], %f259;
	add.s64 	%rd103, %rd101, %rd89;
	ld.global.f32 	%f340, [%rd103];
	mul.f32 	%f260, %f6, %f244;
	fma.rn.f32 	%f261, %f5, %f339, %f260;
	mul.f32 	%f262, %f2, %f337;
	sub.f32 	%f263, %f261, %f262;
	mul.f32 	%f264, %f1, %f250;
	sub.f32 	%f338, %f263, %f264;
	add.s64 	%rd39, %rd102, %rd34;
	ld.global.f32 	%f265, [%rd39];
	add.f32 	%f266, %f338, %f265;
	st.global.f32 	[%rd39], %f266;
	add.s64 	%rd132, %rd135, %rd33;
	add.s64 	%rd139, %rd134, %rd35;
	add.s32 	%r31, %r31, 8;
	setp.ne.s32 	%p14, %r31, 0;
	add.s64 	%rd134, %rd103, %rd89;
	mov.u64 	%rd135, %rd39;
	@%p14 bra 	$L__BB2_16;
$L__BB2_17:
	setp.eq.s32 	%p15, %r10, 0;
	@%p15 bra 	$L__BB2_25;
	and.b32  	%r14, %r16, 3;
	setp.lt.u32 	%p16, %r10, 4;
	@%p16 bra 	$L__BB2_20;
	mul.wide.s32 	%rd104, %r9, 4;
	add.s64 	%rd105, %rd132, %rd104;
	ld.global.f32 	%f267, [%rd139];
	mul.f32 	%f268, %f6, %f339;
	fma.rn.f32 	%f269, %f5, %f340, %f268;
	mul.f32 	%f270, %f2, %f338;
	sub.f32 	%f271, %f269, %f270;
	mul.f32 	%f272, %f1, %f337;
	sub.f32 	%f273, %f271, %f272;
	ld.global.f32 	%f274, [%rd105];
	add.f32 	%f275, %f273, %f274;
	st.global.f32 	[%rd105], %f275;
	add.s64 	%rd107, %rd139, %rd89;
	add.s64 	%rd108, %rd105, %rd104;
	ld.global.f32 	%f276, [%rd107];
	mul.f32 	%f277, %f6, %f340;
	fma.rn.f32 	%f278, %f5, %f267, %f277;
	mul.f32 	%f279, %f2, %f273;
	sub.f32 	%f280, %f278, %f279;
	mul.f32 	%f281, %f1, %f338;
	sub.f32 	%f282, %f280, %f281;
	ld.global.f32 	%f283, [%rd108];
	add.f32 	%f284, %f282, %f283;
	st.global.f32 	[%rd108], %f284;
	add.s64 	%rd109, %rd107, %rd89;
	add.s64 	%rd110, %rd108, %rd104;
	ld.global.f32 	%f339, [%rd109];
	mul.f32 	%f285, %f6, %f267;
	fma.rn.f32 	%f286, %f5, %f276, %f285;
	mul.f32 	%f287, %f2, %f282;
	sub.f32 	%f288, %f286, %f287;
	mul.f32 	%f289, %f1, %f273;
	sub.f32 	%f337, %f288, %f289;
	ld.global.f32 	%f290, [%rd110];
	add.f32 	%f291, %f337, %f290;
	st.global.f32 	[%rd110], %f291;
	add.s64 	%rd111, %rd109, %rd89;
	add.s64 	%rd132, %rd110, %rd104;
	ld.global.f32 	%f340, [%rd111];
	mul.f32 	%f292, %f6, %f276;
	fma.rn.f32 	%f293, %f5, %f339, %f292;
	mul.f32 	%f294, %f2, %f337;
	sub.f32 	%f295, %f293, %f294;
	mul.f32 	%f296, %f1, %f282;
	sub.f32 	%f338, %f295, %f296;
	ld.global.f32 	%f297, [%rd132];
	add.f32 	%f298, %f338, %f297;
	st.global.f32 	[%rd132], %f298;
	add.s64 	%rd139, %rd111, %rd89;
$L__BB2_20:
	setp.eq.s32 	%p17, %r14, 0;
	@%p17 bra 	$L__BB2_25;
	setp.eq.s32 	%p18, %r14, 1;
	@%p18 bra 	$L__BB2_23;
	mul.wide.s32 	%rd112, %r9, 4;
	add.s64 	%rd113, %rd132, %rd112;
	ld.global.f32 	%f54, [%rd139];
	mul.f32 	%f299, %f6, %f339;
	fma.rn.f32 	%f300, %f5, %f340, %f299;
	mul.f32 	%f301, %f2, %f338;
	sub.f32 	%f302, %f300, %f301;
	mul.f32 	%f303, %f1, %f337;
	sub.f32 	%f337, %f302, %f303;
	ld.global.f32 	%f304, [%rd113];
	add.f32 	%f305, %f337, %f304;
	st.global.f32 	[%rd113], %f305;
	add.s64 	%rd115, %rd139, %rd89;
	add.s64 	%rd132, %rd113, %rd112;
	ld.global.f32 	%f56, [%rd115];
	mul.f32 	%f306, %f6, %f340;
	fma.rn.f32 	%f307, %f5, %f54, %f306;
	mul.f32 	%f308, %f2, %f337;
	sub.f32 	%f309, %f307, %f308;
	mul.f32 	%f310, %f1, %f338;
	sub.f32 	%f338, %f309, %f310;
	ld.global.f32 	%f311, [%rd132];
	add.f32 	%f312, %f338, %f311;
	st.global.f32 	[%rd132], %f312;
	mov.f32 	%f339, %f54;
	mov.f32 	%f340, %f56;
$L__BB2_23:
	and.b32  	%r29, %r16, 1;
	setp.eq.b32 	%p19, %r29, 1;
	not.pred 	%p20, %p19;
	@%p20 bra 	$L__BB2_25;
	mul.wide.s32 	%rd116, %r9, 4;
	add.s64 	%rd117, %rd132, %rd116;
	mul.f32 	%f313, %f6, %f339;
	fma.rn.f32 	%f314, %f5, %f340, %f313;
	mul.f32 	%f315, %f2, %f338;
	sub.f32 	%f316, %f314, %f315;
	mul.f32 	%f317, %f1, %f337;
	sub.f32 	%f318, %f316, %f317;
	ld.global.f32 	%f319, [%rd117];
	add.f32 	%f320, %f318, %f319;
	st.global.f32 	[%rd117], %f320;
$L__BB2_25:
	ret;

}
	// .globl	_Z18ErosionSharedStep1PfS_iiiii
.visible .entry _Z18ErosionSharedStep1PfS_iiiii(
	.param .u64 .ptr .align 1 _Z18ErosionSharedStep1PfS_iiiii_param_0,
	.param .u64 .ptr .align 1 _Z18ErosionSharedStep1PfS_iiiii_param_1,
	.param .u32 _Z18ErosionSharedStep1PfS_iiiii_param_2,
	.param .u32 _Z18ErosionSharedStep1PfS_iiiii_param_3,
	.param .u32 _Z18ErosionSharedStep1PfS_iiiii_param_4,
	.param .u32 _Z18ErosionSharedStep1PfS_iiiii_param_5,
	.param .u32 _Z18ErosionSharedStep1PfS_iiiii_param_6
)
{
	.reg .pred 	%p<18>;
	.reg .b32 	%r<76>;
	.reg .b32 	%f<82>;
	.reg .b64 	%rd<9>;

	ld.param.u64 	%rd1, [_Z18ErosionSharedStep1PfS_iiiii_param_0];
	ld.param.u64 	%rd2, [_Z18ErosionSharedStep1PfS_iiiii_param_1];
	ld.param.u32 	%r33, [_Z18ErosionSharedStep1PfS_iiiii_param_2];
	ld.param.u32 	%r34, [_Z18ErosionSharedStep1PfS_iiiii_param_3];
	ld.param.u32 	%r36, [_Z18ErosionSharedStep1PfS_iiiii_param_4];
	ld.param.u32 	%r35, [_Z18ErosionSharedStep1PfS_iiiii_param_5];
	ld.param.u32 	%r38, [_Z18ErosionSharedStep1PfS_iiiii_param_6];
	mov.u32 	%r39, %tid.x;
	mov.u32 	%r40, %tid.y;
	mov.u32 	%r41, %ctaid.x;
	mov.u32 	%r42, %ctaid.y;
	mul.lo.s32 	%r1, %r35, %r41;
	sub.s32 	%r43, %r39, %r33;
	add.s32 	%r2, %r43, %r1;
	mad.lo.s32 	%r44, %r38, %r42, %r40;
	mov.u32 	%r45, %ntid.x;
	mad.lo.s32 	%r4, %r40, %r45, %r39;
	shl.b32 	%r46, %r4, 2;
	mov.u32 	%r47, smem;
	add.s32 	%r5, %r47, %r46;
	mov.b32 	%r48, 1065353216;
	st.shared.u32 	[%r5], %r48;
	bar.sync 	0;
	setp.lt.s32 	%p1, %r2, 0;
	setp.ge.s32 	%p2, %r2, %r34;
	setp.ge.s32 	%p3, %r44, %r36;
	or.pred  	%p4, %p2, %p3;
	or.pred  	%p5, %p4, %p1;
	@%p5 bra 	$L__BB3_17;
	cvta.to.global.u64 	%rd3, %rd1;
	mad.lo.s32 	%r6, %r44, %r34, %r2;
	shl.b32 	%r49, %r6, 2;
	mul.wide.s32 	%rd4, %r49, 4;
	add.s64 	%rd5, %rd3, %rd4;
	ld.global.f32 	%f15, [%rd5];
	st.shared.f32 	[%r5], %f15;
	bar.sync 	0;
	setp.lt.s32 	%p6, %r2, %r1;
	add.s32 	%r50, %r1, %r35;
	setp.ge.s32 	%p7, %r2, %r50;
	or.pred  	%p8, %p6, %p7;
	@%p8 bra 	$L__BB3_17;
	sub.s32 	%r7, %r4, %r33;
	shl.b32 	%r51, %r7, 2;
	add.s32 	%r8, %r47, %r51;
	ld.shared.f32 	%f81, [%r8];
	setp.lt.s32 	%p9, %r33, 1;
	@%p9 bra 	$L__BB3_16;
	shl.b32 	%r54, %r33, 1;
	max.s32 	%r9, %r54, 1;
	and.b32  	%r10, %r9, 15;
	setp.lt.s32 	%p10, %r54, 16;
	mov.b32 	%r72, 1;
	@%p10 bra 	$L__BB3_7;
	and.b32  	%r56, %r9, 2147483632;
	neg.s32 	%r70, %r56;
	add.s32 	%r59, %r51, %r47;
	add.s32 	%r68, %r59, 32;
	mov.b32 	%r69, 0;
$L__BB3_5:
	.pragma "nounroll";
	ld.shared.f32 	%f17, [%r68+-28];
	min.f32 	%f18, %f81, %f17;
	ld.shared.f32 	%f19, [%r68+-24];
	min.f32 	%f20, %f18, %f19;
	ld.shared.f32 	%f21, [%r68+-20];
	min.f32 	%f22, %f20, %f21;
	ld.shared.f32 	%f23, [%r68+-16];
	min.f32 	%f24, %f22, %f23;
	ld.shared.f32 	%f25, [%r68+-12];
	min.f32 	%f26, %f24, %f25;
	ld.shared.f32 	%f27, [%r68+-8];
	min.f32 	%f28, %f26, %f27;
	ld.shared.f32 	%f29, [%r68+-4];
	min.f32 	%f30, %f28, %f29;
	ld.shared.f32 	%f31, [%r68];
	min.f32 	%f32, %f30, %f31;
	ld.shared.f32 	%f33, [%r68+4];
	min.f32 	%f34, %f32, %f33;
	ld.shared.f32 	%f35, [%r68+8];
	min.f32 	%f36, %f34, %f35;
	ld.shared.f32 	%f37, [%r68+12];
	min.f32 	%f38, %f36, %f37;
	ld.shared.f32 	%f39, [%r68+16];
	min.f32 	%f40, %f38, %f39;
	ld.shared.f32 	%f41, [%r68+20];
	min.f32 	%f42, %f40, %f41;
	ld.shared.f32 	%f43, [%r68+24];
	min.f32 	%f44, %f42, %f43;
	ld.shared.f32 	%f45, [%r68+28];
	min.f32 	%f46, %f44, %f45;
	ld.shared.f32 	%f47, [%r68+32];
	min.f32 	%f81, %f46, %f47;
	add.s32 	%r70, %r70, 16;
	add.s32 	%r69, %r69, 16;
	add.s32 	%r68, %r68, 64;
	setp.ne.s32 	%p11, %r70, 0;
	@%p11 bra 	$L__BB3_5;
	add.s32 	%r72, %r69, 1;
$L__BB3_7:
	setp.eq.s32 	%p12, %r10, 0;
	@%p12 bra 	$L__BB3_16;
	and.b32  	%r21, %r9, 7;
	setp.lt.u32 	%p13, %r10, 8;
	@%p13 bra 	$L__BB3_10;
	shl.b32 	%r60, %r72, 2;
	add.s32 	%r61, %r8, %r60;
	ld.shared.f32 	%f49, [%r61];
	min.f32 	%f50, %f81, %f49;
	ld.shared.f32 	%f51, [%r61+4];
	min.f32 	%f52, %f50, %f51;
	ld.shared.f32 	%f53, [%r61+8];
	min.f32 	%f54, %f52, %f53;
	ld.shared.f32 	%f55, [%r61+12];
	min.f32 	%f56, %f54, %f55;
	ld.shared.f32 	%f57, [%r61+16];
	min.f32 	%f58, %f56, %f57;
	ld.shared.f32 	%f59, [%r61+20];
	min.f32 	%f60, %f58, %f59;
	ld.shared.f32 	%f61, [%r61+24];
	min.f32 	%f62, %f60, %f61;
	ld.shared.f32 	%f63, [%r61+28];
	min.f32 	%f81, %f62, %f63;
	add.s32 	%r72, %r72, 8;
$L__BB3_10:
	setp.eq.s32 	%p14, %r21, 0;
	@%p14 bra 	$L__BB3_16;
	and.b32  	%r24, %r9, 3;
	setp.lt.u32 	%p15, %r21, 4;
	@%p15 bra 	$L__BB3_13;
	shl.b32 	%r62, %r72, 2;
	add.s32 	%r63, %r8, %r62;
	ld.shared.f32 	%f65, [%r63];
	min.f32 	%f66, %f81, %f65;
	ld.shared.f32 	%f67, [%r63+4];
	min.f32 	%f68, %f66, %f67;
	ld.shared.f32 	%f69, [%r63+8];
	min.f32 	%f70, %f68, %f69;
	ld.shared.f32 	%f71, [%r63+12];
	min.f32 	%f81, %f70, %f71;
	add.s32 	%r72, %r72, 4;
$L__BB3_13:
	setp.eq.s32 	%p16, %r24, 0;
	@%p16 bra 	$L__BB3_16;
	shl.b32 	%r64, %r72, 2;
	add.s32 	%r66, %r64, %r51;
	add.s32 	%r75, %r47, %r66;
	neg.s32 	%r74, %r24;
$L__BB3_15:
	.pragma "nounroll";
	ld.shared.f32 	%f72, [%r75];
	min.f32 	%f81, %f81, %f72;
	add.s32 	%r75, %r75, 4;
	add.s32 	%r74, %r74, 1;
	setp.ne.s32 	%p17, %r74, 0;
	@%p17 bra 	$L__BB3_15;
$L__BB3_16:
	cvta.to.global.u64 	%rd6, %rd2;
	mul.wide.s32 	%rd7, %r6, 4;
	add.s64 	%rd8, %rd6, %rd7;
	st.global.f32 	[%rd8], %f81;
$L__BB3_17:
	ret;

}
	// .globl	_Z18ErosionSharedStep2PfS_iiiii
.visible .entry _Z18ErosionSharedStep2PfS_iiiii(
	.param .u64 .ptr .align 1 _Z18ErosionSharedStep2PfS_iiiii_param_0,
	.param .u64 .ptr .align 1 _Z18ErosionSharedStep2PfS_iiiii_param_1,
	.param .u32 _Z18ErosionSharedStep2PfS_iiiii_param_2,
	.param .u32 _Z18ErosionSharedStep2PfS_iiiii_param_3,
	.param .u32 _Z18ErosionSharedStep2PfS_iiiii_param_4,
	.param .u32 _Z18ErosionSharedStep2PfS_iiiii_param_5,
	.param .u32 _Z18ErosionSharedStep2PfS_iiiii_param_6
)
{
	.reg .pred 	%p<19>;
	.reg .b32 	%r<114>;
	.reg .b32 	%f<82>;
	.reg .b64 	%rd<9>;

	ld.param.u64 	%rd1, [_Z18ErosionSharedStep2PfS_iiiii_param_0];
	ld.param.u64 	%rd2, [_Z18ErosionSharedStep2PfS_iiiii_param_1];
	ld.param.u32 	%r38, [_Z18ErosionSharedStep2PfS_iiiii_param_2];
	ld.param.u32 	%r39, [_Z18ErosionSharedStep2PfS_iiiii_param_3];
	ld.param.u32 	%r41, [_Z18ErosionSharedStep2PfS_iiiii_param_4];
	ld.param.u32 	%r42, [_Z18ErosionSharedStep2PfS_iiiii_param_5];
	ld.param.u32 	%r40, [_Z18ErosionSharedStep2PfS_iiiii_param_6];
	mov.u32 	%r1, %tid.x;
	mov.u32 	%r2, %tid.y;
	mov.u32 	%r43, %ctaid.x;
	mov.u32 	%r44, %ctaid.y;
	mad.lo.s32 	%r3, %r42, %r43, %r1;
	mul.lo.s32 	%r4, %r40, %r44;
	sub.s32 	%r5, %r2, %r38;
	add.s32 	%r6, %r5, %r4;
	mov.u32 	%r7, %ntid.x;
	mad.lo.s32 	%r45, %r2, %r7, %r1;
	shl.b32 	%r46, %r45, 2;
	mov.u32 	%r47, smem;
	add.s32 	%r8, %r47, %r46;
	mov.b32 	%r48, 1065353216;
	st.shared.u32 	[%r8], %r48;
	bar.sync 	0;
	setp.ge.s32 	%p1, %r3, %r39;
	setp.lt.s32 	%p2, %r6, 0;
	setp.ge.s32 	%p3, %r6, %r41;
	or.pred  	%p4, %p2, %p3;
	or.pred  	%p6, %p1, %p4;
	@%p6 bra 	$L__BB4_17;
	cvta.to.global.u64 	%rd3, %rd1;
	mad.lo.s32 	%r9, %r6, %r39, %r3;
	mul.wide.s32 	%rd4, %r9, 4;
	add.s64 	%rd5, %rd3, %rd4;
	ld.global.f32 	%f15, [%rd5];
	st.shared.f32 	[%r8], %f15;
	bar.sync 	0;
	setp.lt.s32 	%p7, %r6, %r4;
	add.s32 	%r49, %r4, %r40;
	setp.ge.s32 	%p8, %r6, %r49;
	or.pred  	%p9, %p7, %p8;
	@%p9 bra 	$L__BB4_17;
	mad.lo.s32 	%r50, %r5, %r7, %r1;
	shl.b32 	%r51, %r50, 2;
	add.s32 	%r10, %r47, %r51;
	ld.shared.f32 	%f81, [%r10];
	setp.lt.s32 	%p10, %r38, 1;
	@%p10 bra 	$L__BB4_16;
	shl.b32 	%r54, %r38, 1;
	max.s32 	%r11, %r54, 1;
	and.b32  	%r12, %r11, 15;
	setp.lt.s32 	%p11, %r54, 16;
	mov.b32 	%r110, 1;
	@%p11 bra 	$L__BB4_7;
	and.b32  	%r56, %r11, 2147483632;
	neg.s32 	%r108, %r56;
	shl.b32 	%r57, %r2, 2;
	shl.b32 	%r58, %r38, 2;
	sub.s32 	%r59, %r57, %r58;
	add.s32 	%r60, %r59, 4;
	shl.b32 	%r61, %r1, 2;
	mad.lo.s32 	%r62, %r7, %r60, %r61;
	add.s32 	%r106, %r47, %r62;
	shl.b32 	%r15, %r7, 6;
	shl.b32 	%r16, %r7, 2;
	mov.b32 	%r107, 0;
$L__BB4_5:
	.pragma "nounroll";
	ld.shared.f32 	%f17, [%r106];
	min.f32 	%f18, %f81, %f17;
	add.s32 	%r64, %r106, %r16;
	ld.shared.f32 	%f19, [%r64];
	min.f32 	%f20, %f18, %f19;
	add.s32 	%r65, %r64, %r16;
	ld.shared.f32 	%f21, [%r65];
	min.f32 	%f22, %f20, %f21;
	add.s32 	%r66, %r65, %r16;
	ld.shared.f32 	%f23, [%r66];
	min.f32 	%f24, %f22, %f23;
	add.s32 	%r67, %r66, %r16;
	ld.shared.f32 	%f25, [%r67];
	min.f32 	%f26, %f24, %f25;
	add.s32 	%r68, %r67, %r16;
	ld.shared.f32 	%f27, [%r68];
	min.f32 	%f28, %f26, %f27;
	add.s32 	%r69, %r68, %r16;
	ld.shared.f32 	%f29, [%r69];
	min.f32 	%f30, %f28, %f29;
	add.s32 	%r70, %r69, %r16;
	ld.shared.f32 	%f31, [%r70];
	min.f32 	%f32, %f30, %f31;
	add.s32 	%r71, %r70, %r16;
	ld.shared.f32 	%f33, [%r71];
	min.f32 	%f34, %f32, %f33;
	add.s32 	%r72, %r71, %r16;
	ld.shared.f32 	%f35, [%r72];
	min.f32 	%f36, %f34, %f35;
	add.s32 	%r73, %r72, %r16;
	ld.shared.f32 	%f37, [%r73];
	min.f32 	%f38, %f36, %f37;
	add.s32 	%r74, %r73, %r16;
	ld.shared.f32 	%f39, [%r74];
	min.f32 	%f40, %f38, %f39;
	add.s32 	%r75, %r74, %r16;
	ld.shared.f32 	%f41, [%r75];
	min.f32 	%f42, %f40, %f41;
	add.s32 	%r76, %r75, %r16;
	ld.shared.f32 	%f43, [%r76];
	min.f32 	%f44, %f42, %f43;
	add.s32 	%r77, %r76, %r16;
	ld.shared.f32 	%f45, [%r77];
	min.f32 	%f46, %f44, %f45;
	add.s32 	%r78, %r77, %r16;
	ld.shared.f32 	%f47, [%r78];
	min.f32 	%f81, %f46, %f47;
	add.s32 	%r108, %r108, 16;
	add.s32 	%r107, %r107, 16;
	add.s32 	%r106, %r106, %r15;
	setp.ne.s32 	%p12, %r108, 0;
	@%p12 bra 	$L__BB4_5;
	add.s32 	%r110, %r107, 1;
$L__BB4_7:
	setp.eq.s32 	%p13, %r12, 0;
	@%p13 bra 	$L__BB4_16;
	and.b32  	%r25, %r11, 7;
	setp.lt.u32 	%p14, %r12, 8;
	@%p14 bra 	$L__BB4_10;
	mul.lo.s32 	%r79, %r110, %r7;
	shl.b32 	%r80, %r79, 2;
	add.s32 	%r81, %r10, %r80;
	ld.shared.f32 	%f49, [%r81];
	min.f32 	%f50, %f81, %f49;
	shl.b32 	%r82, %r7, 2;
	add.s32 	%r83, %r81, %r82;
	ld.shared.f32 	%f51, [%r83];
	min.f32 	%f52, %f50, %f51;
	add.s32 	%r84, %r83, %r82;
	ld.shared.f32 	%f53, [%r84];
	min.f32 	%f54, %f52, %f53;
	add.s32 	%r85, %r84, %r82;
	ld.shared.f32 	%f55, [%r85];
	min.f32 	%f56, %f54, %f55;
	add.s32 	%r86, %r85, %r82;
	ld.shared.f32 	%f57, [%r86];
	min.f32 	%f58, %f56, %f57;
	add.s32 	%r87, %r86, %r82;
	ld.shared.f32 	%f59, [%r87];
	min.f32 	%f60, %f58, %f59;
	add.s32 	%r88, %r87, %r82;
	ld.shared.f32 	%f61, [%r88];
	min.f32 	%f62, %f60, %f61;
	add.s32 	%r89, %r88, %r82;
	ld.shared.f32 	%f63, [%r89];
	min.f32 	%f81, %f62, %f63;
	add.s32 	%r110, %r110, 8;
$L__BB4_10:
	setp.eq.s32 	%p15, %r25, 0;
	@%p15 bra 	$L__BB4_16;
	and.b32  	%r28, %r11, 3;
	setp.lt.u32 	%p16, %r25, 4;
	@%p16 bra 	$L__BB4_13;
	mul.lo.s32 	%r90, %r110, %r7;
	shl.b32 	%r91, %r90, 2;
	add.s32 	%r92, %r10, %r91;
	ld.shared.f32 	%f65, [%r92];
	min.f32 	%f66, %f81, %f65;
	shl.b32 	%r93, %r7, 2;
	add.s32 	%r94, %r92, %r93;
	ld.shared.f32 	%f67, [%r94];
	min.f32 	%f68, %f66, %f67;
	add.s32 	%r95, %r94, %r93;
	ld.shared.f32 	%f69, [%r95];
	min.f32 	%f70, %f68, %f69;
	add.s32 	%r96, %r95, %r93;
	ld.shared.f32 	%f71, [%r96];
	min.f32 	%f81, %f70, %f71;
	add.s32 	%r110, %r110, 4;
$L__BB4_13:
	setp.eq.s32 	%p17, %r28, 0;
	@%p17 bra 	$L__BB4_16;
	shl.b32 	%r97, %r2, 2;
	shl.b32 	%r98, %r110, 2;
	add.s32 	%r99, %r97, %r98;
	shl.b32 	%r100, %r38, 2;
	sub.s32 	%r101, %r99, %r100;
	shl.b32 	%r102, %r1, 2;
	mad.lo.s32 	%r103, %r7, %r101, %r102;
	add.s32 	%r113, %r47, %r103;
	shl.b32 	%r32, %r7, 2;
	neg.s32 	%r112, %r28;
$L__BB4_15:
	.pragma "nounroll";
	ld.shared.f32 	%f72, [%r113];
	min.f32 	%f81, %f81, %f72;
	add.s32 	%r113, %r113, %r32;
	add.s32 	%r112, %r112, 1;
	setp.ne.s32 	%p18, %r112, 0;
	@%p18 bra 	$L__BB4_15;
$L__BB4_16:
	shl.b32 	%r105, %r9, 2;
	cvta.to.global.u64 	%rd6, %rd2;
	mul.wide.s32 	%rd7, %r105, 4;
	add.s64 	%rd8, %rd6, %rd7;
	st.global.f32 	[%rd8], %f81;
$L__BB4_17:
	ret;

}
	// .globl	_Z17DilateSharedStep1PfS_iiiii
.visible .entry _Z17DilateSharedStep1PfS_iiiii(
	.param .u64 .ptr .align 1 _Z17DilateSharedStep1PfS_iiiii_param_0,
	.param .u64 .ptr .align 1 _Z17DilateSharedStep1PfS_iiiii_param_1,
	.param .u32 _Z17DilateSharedStep1PfS_iiiii_param_2,
	.param .u32 _Z17DilateSharedStep1PfS_iiiii_param_3,
	.param .u32 _Z17DilateSharedStep1PfS_iiiii_param_4,
	.param .u32 _Z17DilateSharedStep1PfS_iiiii_param_5,
	.param .u32 _Z17DilateSharedStep1PfS_iiiii_param_6
)
{
	.reg .pred 	%p<18>;
	.reg .b32 	%r<76>;
	.reg .b32 	%f<82>;
	.reg .b64 	%rd<9>;

	ld.param.u64 	%rd1, [_Z17DilateSharedStep1PfS_iiiii_param_0];
	ld.param.u64 	%rd2, [_Z17DilateSharedStep1PfS_iiiii_param_1];
	ld.param.u32 	%r33, [_Z17DilateSharedStep1PfS_iiiii_param_2];
	ld.param.u32 	%r34, [_Z17DilateSharedStep1PfS_iiiii_param_3];
	ld.param.u32 	%r36, [_Z17DilateSharedStep1PfS_iiiii_param_4];
	ld.param.u32 	%r35, [_Z17DilateSharedStep1PfS_iiiii_param_5];
	ld.param.u32 	%r38, [_Z17DilateSharedStep1PfS_iiiii_param_6];
	mov.u32 	%r39, %tid.x;
	mov.u32 	%r40, %tid.y;
	mov.u32 	%r41, %ctaid.x;
	mov.u32 	%r42, %ctaid.y;
	mul.lo.s32 	%r1, %r35, %r41;
	sub.s32 	%r43, %r39, %r33;
	add.s32 	%r2, %r43, %r1;
	mad.lo.s32 	%r44, %r38, %r42, %r40;
	mov.u32 	%r45, %ntid.x;
	mad.lo.s32 	%r4, %r40, %r45, %r39;
	shl.b32 	%r46, %r4, 2;
	mov.u32 	%r47, smem;
	add.s32 	%r5, %r47, %r46;
	mov.b32 	%r48, 0;
	st.shared.u32 	[%r5], %r48;
	bar.sync 	0;
	setp.lt.s32 	%p1, %r2, 0;
	setp.ge.s32 	%p2, %r2, %r34;
	setp.ge.s32 	%p3, %r44, %r36;
	or.pred  	%p4, %p2, %p3;
	or.pred  	%p5, %p4, %p1;
	@%p5 bra 	$L__BB5_17;
	cvta.to.global.u64 	%rd3, %rd1;
	mad.lo.s32 	%r6, %r44, %r34, %r2;
	shl.b32 	%r49, %r6, 2;
	mul.wide.s32 	%rd4, %r49, 4;
	add.s64 	%rd5, %rd3, %rd4;
	ld.global.f32 	%f15, [%rd5];
	st.shared.f32 	[%r5], %f15;
	bar.sync 	0;
	setp.lt.s32 	%p6, %r2, %r1;
	add.s32 	%r50, %r1, %r35;
	setp.ge.s32 	%p7, %r2, %r50;
	or.pred  	%p8, %p6, %p7;
	@%p8 bra 	$L__BB5_17;
	sub.s32 	%r7, %r4, %r33;
	shl.b32 	%r51, %r7, 2;
	add.s32 	%r8, %r47, %r51;
	ld.shared.f32 	%f81, [%r8];
	setp.lt.s32 	%p9, %r33, 1;
	@%p9 bra 	$L__BB5_16;
	shl.b32 	%r54, %r33, 1;
	max.s32 	%r9, %r54, 1;
	and.b32  	%r10, %r9, 15;
	setp.lt.s32 	%p10, %r54, 16;
	mov.b32 	%r72, 1;
	@%p10 bra 	$L__BB5_7;
	and.b32  	%r56, %r9, 2147483632;
	neg.s32 	%r70, %r56;
	add.s32 	%r59, %r51, %r47;
	add.s32 	%r68, %r59, 32;
	mov.b32 	%r69, 0;
$L__BB5_5:
	.pragma "nounroll";
	ld.shared.f32 	%f17, [%r68+-28];
	max.f32 	%f18, %f81, %f17;
	ld.shared.f32 	%f19, [%r68+-24];
	max.f32 	%f20, %f18, %f19;
	ld.shared.f32 	%f21, [%r68+-20];
	max.f32 	%f22, %f20, %f21;
	ld.shared.f32 	%f23, [%r68+-16];
	max.f32 	%f24, %f22, %f23;
	ld.shared.f32 	%f25, [%r68+-12];
	max.f32 	%f26, %f24, %f25;
	ld.shared.f32 	%f27, [%r68+-8];
	max.f32 	%f28, %f26, %f27;
	ld.shared.f32 	%f29, [%r68+-4];
	max.f32 	%f30, %f28, %f29;
	ld.shared.f32 	%f31, [%r68];
	max.f32 	%f32, %f30, %f31;
	ld.shared.f32 	%f33, [%r68+4];
	max.f32 	%f34, %f32, %f33;
	ld.shared.f32 	%f35, [%r68+8];
	max.f32 	%f36, %f34, %f35;
	ld.shared.f32 	%f37, [%r68+12];
	max.f32 	%f38, %f36, %f37;
	ld.shared.f32 	%f39, [%r68+16];
	max.f32 	%f40, %f38, %f39;
	ld.shared.f32 	%f41, [%r68+20];
	max.f32 	%f42, %f40, %f41;
	ld.shared.f32 	%f43, [%r68+24];
	max.f32 	%f44, %f42, %f43;
	ld.shared.f32 	%f45, [%r68+28];
	max.f32 	%f46, %f44, %f45;
	ld.shared.f32 	%f47, [%r68+32];
	max.f32 	%f81, %f46, %f47;
	add.s32 	%r70, %r70, 16;
	add.s32 	%r69, %r69, 16;
	add.s32 	%r68, %r68, 64;
	setp.ne.s32 	%p11, %r70, 0;
	@%p11 bra 	$L__BB5_5;
	add.s32 	%r72, %r69, 1;
$L__BB5_7:
	setp.eq.s32 	%p12, %r10, 0;
	@%p12 bra 	$L__BB5_16;
	and.b32  	%r21, %r9, 7;
	setp.lt.u32 	%p13, %r10, 8;
	@%p13 bra 	$L__BB5_10;
	shl.b32 	%r60, %r72, 2;
	add.s32 	%r61, %r8, %r60;
	ld.shared.f32 	%f49, [%r61];
	max.f32 	%f50, %f81, %f49;
	ld.shared.f32 	%f51, [%r61+4];
	max.f32 	%f52, %f50, %f51;
	ld.shared.f32 	%f53, [%r61+8];
	max.f32 	%f54, %f52, %f53;
	ld.shared.f32 	%f55, [%r61+12];
	max.f32 	%f56, %f54, %f55;
	ld.shared.f32 	%f57, [%r61+16];
	max.f32 	%f58, %f56, %f57;
	ld.shared.f32 	%f59, [%r61+20];
	max.f32 	%f60, %f58, %f59;
	ld.shared.f32 	%f61, [%r61+24];
	max.f32 	%f62, %f60, %f61;
	ld.shared.f32 	%f63, [%r61+28];
	max.f32 	%f81, %f62, %f63;
	add.s32 	%r72, %r72, 8;
$L__BB5_10:
	setp.eq.s32 	%p14, %r21, 0;
	@%p14 bra 	$L__BB5_16;
	and.b32  	%r24, %r9, 3;
	setp.lt.u32 	%p15, %r21, 4;
	@%p15 bra 	$L__BB5_13;
	shl.b32 	%r62, %r72, 2;
	add.s32 	%r63, %r8, %r62;
	ld.shared.f32 	%f65, [%r63];
	max.f32 	%f66, %f81, %f65;
	ld.shared.f32 	%f67, [%r63+4];
	max.f32 	%f68, %f66, %f67;
	ld.shared.f32 	%f69, [%r63+8];
	max.f32 	%f70, %f68, %f69;
	ld.shared.f32 	%f71, [%r63+12];
	max.f32 	%f81, %f70, %f71;
	add.s32 	%r72, %r72, 4;
$L__BB5_13:
	setp.eq.s32 	%p16, %r24, 0;
	@%p16 bra 	$L__BB5_16;
	shl.b32 	%r64, %r72, 2;
	add.s32 	%r66, %r64, %r51;
	add.s32 	%r75, %r47, %r66;
	neg.s32 	%r74, %r24;
$L__BB5_15:
	.pragma "nounroll";
	ld.shared.f32 	%f72, [%r75];
	max.f32 	%f81, %f81, %f72;
	add.s32 	%r75, %r75, 4;
	add.s32 	%r74, %r74, 1;
	setp.ne.s32 	%p17, %r74, 0;
	@%p17 bra 	$L__BB5_15;
$L__BB5_16:
	cvta.to.global.u64 	%rd6, %rd2;
	mul.wide.s32 	%rd7, %r6, 4;
	add.s64 	%rd8, %rd6, %rd7;
	st.global.f32 	[%rd8], %f81;
$L__BB5_17:
	ret;

}
	// .globl	_Z17DilateSharedStep2PfS_iiiii
.visible .entry _Z17DilateSharedStep2PfS_iiiii(
	.param .u64 .ptr .align 1 _Z17DilateSharedStep2PfS_iiiii_param_0,
	.param .u64 .ptr .align 1 _Z17DilateSharedStep2PfS_iiiii_param_1,
	.param .u32 _Z17DilateSharedStep2PfS_iiiii_param_2,
	.param .u32 _Z17DilateSharedStep2PfS_iiiii_param_3,
	.param .u32 _Z17DilateSharedStep2PfS_iiiii_param_4,
	.param .u32 _Z17DilateSharedStep2PfS_iiiii_param_5,
	.param .u32 _Z17DilateSharedStep2PfS_iiiii_param_6
)
{
	.reg .pred 	%p<19>;
	.reg .b32 	%r<114>;
	.reg .b32 	%f<82>;
	.reg .b64 	%rd<9>;

	ld.param.u64 	%rd1, [_Z17DilateSharedStep2PfS_iiiii_param_0];
	ld.param.u64 	%rd2, [_Z17DilateSharedStep2PfS_iiiii_param_1];
	ld.param.u32 	%r38, [_Z17DilateSharedStep2PfS_iiiii_param_2];
	ld.param.u32 	%r39, [_Z17DilateSharedStep2PfS_iiiii_param_3];
	ld.param.u32 	%r41, [_Z17DilateSharedStep2PfS_iiiii_param_4];
	ld.param.u32 	%r42, [_Z17DilateSharedStep2PfS_iiiii_param_5];
	ld.param.u32 	%r40, [_Z17DilateSharedStep2PfS_iiiii_param_6];
	mov.u32 	%r1, %tid.x;
	mov.u32 	%r2, %tid.y;
	mov.u32 	%r43, %ctaid.x;
	mov.u32 	%r44, %ctaid.y;
	mad.lo.s32 	%r3, %r42, %r43, %r1;
	mul.lo.s32 	%r4, %r40, %r44;
	sub.s32 	%r5, %r2, %r38;
	add.s32 	%r6, %r5, %r4;
	mov.u32 	%r7, %ntid.x;
	mad.lo.s32 	%r45, %r2, %r7, %r1;
	shl.b32 	%r46, %r45, 2;
	mov.u32 	%r47, smem;
	add.s32 	%r8, %r47, %r46;
	mov.b32 	%r48, 0;
	st.shared.u32 	[%r8], %r48;
	bar.sync 	0;
	setp.ge.s32 	%p1, %r3, %r39;
	setp.lt.s32 	%p2, %r6, 0;
	setp.ge.s32 	%p3, %r6, %r41;
	or.pred  	%p4, %p2, %p3;
	or.pred  	%p6, %p1, %p4;
	@%p6 bra 	$L__BB6_17;
	cvta.to.global.u64 	%rd3, %rd1;
	mad.lo.s32 	%r9, %r6, %r39, %r3;
	mul.wide.s32 	%rd4, %r9, 4;
	add.s64 	%rd5, %rd3, %rd4;
	ld.global.f32 	%f15, [%rd5];
	st.shared.f32 	[%r8], %f15;
	bar.sync 	0;
	setp.lt.s32 	%p7, %r6, %r4;
	add.s32 	%r49, %r4, %r40;
	setp.ge.s32 	%p8, %r6, %r49;
	or.pred  	%p9, %p7, %p8;
	@%p9 bra 	$L__BB6_17;
	mad.lo.s32 	%r50, %r5, %r7, %r1;
	shl.b32 	%r51, %r50, 2;
	add.s32 	%r10, %r47, %r51;
	ld.shared.f32 	%f81, [%r10];
	setp.lt.s32 	%p10, %r38, 1;
	@%p10 bra 	$L__BB6_16;
	shl.b32 	%r54, %r38, 1;
	max.s32 	%r11, %r54, 1;
	and.b32  	%r12, %r11, 15;
	setp.lt.s32 	%p11, %r54, 16;
	mov.b32 	%r110, 1;
	@%p11 bra 	$L__BB6_7;
	and.b32  	%r56, %r11, 2147483632;
	neg.s32 	%r108, %r56;
	shl.b32 	%r57, %r2, 2;
	shl.b32 	%r58, %r38, 2;
	sub.s32 	%r59, %r57, %r58;
	add.s32 	%r60, %r59, 4;
	shl.b32 	%r61, %r1, 2;
	mad.lo.s32 	%r62, %r7, %r60, %r61;
	add.s32 	%r106, %r47, %r62;
	shl.b32 	%r15, %r7, 6;
	shl.b32 	%r16, %r7, 2;
	mov.b32 	%r107, 0;
$L__BB6_5:
	.pragma "nounroll";
	ld.shared.f32 	%f17, [%r106];
	max.f32 	%f18, %f81, %f17;
	add.s32 	%r64, %r106, %r16;
	ld.shared.f32 	%f19, [%r64];
	max.f32 	%f20, %f18, %f19;
	add.s32 	%r65, %r64, %r16;
	ld.shared.f32 	%f21, [%r65];
	max.f32 	%f22, %f20, %f21;
	add.s32 	%r66, %r65, %r16;
	ld.shared.f32 	%f23, [%r66];
	max.f32 	%f24, %f22, %f23;
	add.s32 	%r67, %r66, %r16;
	ld.shared.f32 	%f25, [%r67];
	max.f32 	%f26, %f24, %f25;
	add.s32 	%r68, %r67, %r16;
	ld.shared.f32 	%f27, [%r68];
	max.f32 	%f28, %f26, %f27;
	add.s32 	%r69, %r68, %r16;
	ld.shared.f32 	%f29, [%r69];
	max.f32 	%f30, %f28, %f29;
	add.s32 	%r70, %r69, %r16;
	ld.shared.f32 	%f31, [%r70];
	max.f32 	%f32, %f30, %f31;
	add.s32 	%r71, %r70, %r16;
	ld.shared.f32 	%f33, [%r71];
	max.f32 	%f34, %f32, %f33;
	add.s32 	%r72, %r71, %r16;
	ld.shared.f32 	%f35, [%r72];
	max.f32 	%f36, %f34, %f35;
	add.s32 	%r73, %r72, %r16;
	ld.shared.f32 	%f37, [%r73];
	max.f32 	%f38, %f36, %f37;
	add.s32 	%r74, %r73, %r16;
	ld.shared.f32 	%f39, [%r74];
	max.f32 	%f40, %f38, %f39;
	add.s32 	%r75, %r74, %r16;
	ld.shared.f32 	%f41, [%r75];
	max.f32 	%f42, %f40, %f41;
	add.s32 	%r76, %r75, %r16;
	ld.shared.f32 	%f43, [%r76];
	max.f32 	%f44, %f42, %f43;
	add.s32 	%r77, %r76, %r16;
	ld.shared.f32 	%f45, [%r77];
	max.f32 	%f46, %f44, %f45;
	add.s32 	%r78, %r77, %r16;
	ld.shared.f32 	%f47, [%r78];
	max.f32 	%f81, %f46, %f47;
	add.s32 	%r108, %r108, 16;
	add.s32 	%r107, %r107, 16;
	add.s32 	%r106, %r106, %r15;
	setp.ne.s32 	%p12, %r108, 0;
	@%p12 bra 	$L__BB6_5;
	add.s32 	%r110, %r107, 1;
$L__BB6_7:
	setp.eq.s32 	%p13, %r12, 0;
	@%p13 bra 	$L__BB6_16;
	and.b32  	%r25, %r11, 7;
	setp.lt.u32 	%p14, %r12, 8;
	@%p14 bra 	$L__BB6_10;
	mul.lo.s32 	%r79, %r110, %r7;
	shl.b32 	%r80, %r79, 2;
	add.s32 	%r81, %r10, %r80;
	ld.shared.f32 	%f49, [%r81];
	max.f32 	%f50, %f81, %f49;
	shl.b32 	%r82, %r7, 2;
	add.s32 	%r83, %r81, %r82;
	ld.shared.f32 	%f51, [%r83];
	max.f32 	%f52, %f50, %f51;
	add.s32 	%r84, %r83, %r82;
	ld.shared.f32 	%f53, [%r84];
	max.f32 	%f54, %f52, %f53;
	add.s32 	%r85, %r84, %r82;
	ld.shared.f32 	%f55, [%r85];
	max.f32 	%f56, %f54, %f55;
	add.s32 	%r86, %r85, %r82;
	ld.shared.f32 	%f57, [%r86];
	max.f32 	%f58, %f56, %f57;
	add.s32 	%r87, %r86, %r82;
	ld.shared.f32 	%f59, [%r87];
	max.f32 	%f60, %f58, %f59;
	add.s32 	%r88, %r87, %r82;
	ld.shared.f32 	%f61, [%r88];
	max.f32 	%f62, %f60, %f61;
	add.s32 	%r89, %r88, %r82;
	ld.shared.f32 	%f63, [%r89];
	max.f32 	%f81, %f62, %f63;
	add.s32 	%r110, %r110, 8;
$L__BB6_10:
	setp.eq.s32 	%p15, %r25, 0;
	@%p15 bra 	$L__BB6_16;
	and.b32  	%r28, %r11, 3;
	setp.lt.u32 	%p16, %r25, 4;
	@%p16 bra 	$L__BB6_13;
	mul.lo.s32 	%r90, %r110, %r7;
	shl.b32 	%r91, %r90, 2;
	add.s32 	%r92, %r10, %r91;
	ld.shared.f32 	%f65, [%r92];
	max.f32 	%f66, %f81, %f65;
	shl.b32 	%r93, %r7, 2;
	add.s32 	%r94, %r92, %r93;
	ld.shared.f32 	%f67, [%r94];
	max.f32 	%f68, %f66, %f67;
	add.s32 	%r95, %r94, %r93;
	ld.shared.f32 	%f69, [%r95];
	max.f32 	%f70, %f68, %f69;
	add.s32 	%r96, %r95, %r93;
	ld.shared.f32 	%f71, [%r96];
	max.f32 	%f81, %f70, %f71;
	add.s32 	%r110, %r110, 4;
$L__BB6_13:
	setp.eq.s32 	%p17, %r28, 0;
	@%p17 bra 	$L__BB6_16;
	shl.b32 	%r97, %r2, 2;
	shl.b32 	%r98, %r110, 2;
	add.s32 	%r99, %r97, %r98;
	shl.b32 	%r100, %r38, 2;
	sub.s32 	%r101, %r99, %r100;
	shl.b32 	%r102, %r1, 2;
	mad.lo.s32 	%r103, %r7, %r101, %r102;
	add.s32 	%r113, %r47, %r103;
	shl.b32 	%r32, %r7, 2;
	neg.s32 	%r112, %r28;
$L__BB6_15:
	.pragma "nounroll";
	ld.shared.f32 	%f72, [%r113];
	max.f32 	%f81, %f81, %f72;
	add.s32 	%r113, %r113, %r32;
	add.s32 	%r112, %r112, 1;
	setp.ne.s32 	%p18, %r112, 0;
	@%p18 bra 	$L__BB6_15;
$L__BB6_16:
	shl.b32 	%r105, %r9, 2;
	cvta.to.global.u64 	%rd6, %rd2;
	mul.wide.s32 	%rd7, %r105, 4;
	add.s64 	%rd8, %rd6, %rd7;
	st.global.f32 	[%rd8], %f81;
$L__BB6_17:
	ret;

}


// ===== COMPILED SASS (sm_100) =====

	.target	sm_100

	.elftype	@"ET_EXEC"


//--------------------- .note.nv.tkinfo           --------------------------
	.section	.note.nv.tkinfo,"",@"SHT_NOTE"
	.sectionflags	@"SHF_NOTE_NV_TKINFO"
	.tkinfo
        /*0018*/ 	.word	0x00000002
        /*0030*/ 	.string	""
        /*0030*/ 	.string	"ptxas"
        /*0030*/ 	.string	"Cuda compilation tools, release 13.0, V13.0.88"
        /*0030*/ 	.string	"Build cuda_13.0.r13.0/compiler.36424714_0"
        /*0030*/ 	.string	"-arch sm_100 -m 64 "



//--------------------- .note.nv.cuinfo           --------------------------
	.section	.note.nv.cuinfo,"",@"SHT_NOTE"
	.sectionflags	@"SHF_NOTE_NV_CUINFO"
        /*0018*/ 	.short	0x0002
        /*001a*/ 	.short	0x0064
        /*001c*/ 	.short	0x0082
	.zero		2


//--------------------- .nv.info                  --------------------------
	.section	.nv.info,"",@"SHT_CUDA_INFO"
	.align	4


	//----- nvinfo : EIATTR_REGCOUNT
	.align		4
        /*0000*/ 	.byte	0x04, 0x2f
        /*0002*/ 	.short	(.L_1 - .L_0)
	.align		4
.L_0:
        /*0004*/ 	.word	index@(_Z13d_garbageCorePfiiff)
        /*0008*/ 	.word	0x0000000a


	//----- nvinfo : EIATTR_FRAME_SIZE
	.align		4
.L_1:
        /*000c*/ 	.byte	0x04, 0x11
        /*000e*/ 	.short	(.L_3 - .L_2)
	.align		4
.L_2:
        /*0010*/ 	.word	index@(_Z13d_garbageCorePfiiff)
        /*0014*/ 	.word	0x00000000


	//----- nvinfo : EIATTR_REGCOUNT
	.align		4
.L_3:
        /*0018*/ 	.byte	0x04, 0x2f
        /*001a*/ 	.short	(.L_5 - .L_4)
	.align		4
.L_4:
        /*001c*/ 	.word	index@(_Z11d_transposePfS_ii)
        /*0020*/ 	.word	0x0000000c


	//----- nvinfo : EIATTR_FRAME_SIZE
	.align		4
.L_5:
        /*0024*/ 	.byte	0x04, 0x11
        /*0026*/ 	.short	(.L_7 - .L_6)
	.align		4
.L_6:
        /*0028*/ 	.word	index@(_Z11d_transposePfS_ii)
        /*002c*/ 	.word	0x00000000


	//----- nvinfo : EIATTR_REGCOUNT
	.align		4
.L_7:
        /*0030*/ 	.byte	0x04, 0x2f
        /*0032*/ 	.short	(.L_9 - .L_8)
	.align		4
.L_8:
        /*0034*/ 	.word	index@(_Z19d_recursiveGaussianPfS_iif)
        /*0038*/ 	.word	0x00000020


	//----- nvinfo : EIATTR_FRAME_SIZE
	.align		4
.L_9:
        /*003c*/ 	.byte	0x04, 0x11
        /*003e*/ 	.short	(.L_11 - .L_10)
	.align		4
.L_10:
        /*0040*/ 	.word	index@($__internal_0_$__cuda_sm3x_div_rn_noftz_f32_slowpath)
        /*0044*/ 	.word	0x00000000


	//----- nvinfo : EIATTR_FRAME_SIZE
	.align		4
.L_11:
        /*0048*/ 	.byte	0x04, 0x11
        /*004a*/ 	.short	(.L_13 - .L_12)
	.align		4
.L_12:
        /*004c*/ 	.word	index@(_Z19d_recursiveGaussianPfS_iif)
        /*0050*/ 	.word	0x00000000


	//----- nvinfo : EIATTR_REGCOUNT
	.align		4
.L_13:
        /*0054*/ 	.byte	0x04, 0x2f
        /*0056*/ 	.short	(.L_15 - .L_14)
	.align		4
.L_14:
        /*0058*/ 	.word	index@(_Z18ErosionSharedStep1PfS_iiiii)
        /*005c*/ 	.word	0x0000001c


	//----- nvinfo : EIATTR_FRAME_SIZE
	.align		4
.L_15:
        /*0060*/ 	.byte	0x04, 0x11
        /*0062*/ 	.short	(.L_17 - .L_16)
	.align		4
.L_16:
        /*0064*/ 	.word	index@(_Z18ErosionSharedStep1PfS_iiiii)
        /*0068*/ 	.word	0x00000000


	//----- nvinfo : EIATTR_REGCOUNT
	.align		4
.L_17:
        /*006c*/ 	.byte	0x04, 0x2f
        /*006e*/ 	.short	(.L_19 - .L_18)
	.align		4
.L_18:
        /*0070*/ 	.word	index@(_Z18ErosionSharedStep2PfS_iiiii)
        /*0074*/ 	.word	0x00000020


	//----- nvinfo : EIATTR_FRAME_SIZE
	.align		4
.L_19:
        /*0078*/ 	.byte	0x04, 0x11
        /*007a*/ 	.short	(.L_21 - .L_20)
	.align		4
.L_20:
        /*007c*/ 	.word	index@(_Z18ErosionSharedStep2PfS_iiiii)
        /*0080*/ 	.word	0x00000000


	//----- nvinfo : EIATTR_REGCOUNT
	.align		4
.L_21:
        /*0084*/ 	.byte	0x04, 0x2f
        /*0086*/ 	.short	(.L_23 - .L_22)
	.align		4
.L_22:
        /*0088*/ 	.word	index@(_Z17DilateSharedStep1PfS_iiiii)
        /*008c*/ 	.word	0x0000001c


	//----- nvinfo : EIATTR_FRAME_SIZE
	.align		4
.L_23:
        /*0090*/ 	.byte	0x04, 0x11
        /*0092*/ 	.short	(.L_25 - .L_24)
	.align		4
.L_24:
        /*0094*/ 	.word	index@(_Z17DilateSharedStep1PfS_iiiii)
        /*0098*/ 	.word	0x00000000


	//----- nvinfo : EIATTR_REGCOUNT
	.align		4
.L_25:
        /*009c*/ 	.byte	0x04, 0x2f
        /*009e*/ 	.short	(.L_27 - .L_26)
	.align		4
.L_26:
        /*00a0*/ 	.word	index@(_Z17DilateSharedStep2PfS_iiiii)
        /*00a4*/ 	.word	0x00000020


	//----- nvinfo : EIATTR_FRAME_SIZE
	.align		4
.L_27:
        /*00a8*/ 	.byte	0x04, 0x11
        /*00aa*/ 	.short	(.L_29 - .L_28)
	.align		4
.L_28:
        /*00ac*/ 	.word	index@(_Z17DilateSharedStep2PfS_iiiii)
        /*00b0*/ 	.word	0x00000000


	//----- nvinfo : EIATTR_MIN_STACK_SIZE
	.align		4
.L_29:
        /*00b4*/ 	.byte	0x04, 0x12
        /*00b6*/ 	.short	(.L_31 - .L_30)
	.align		4
.L_30:
        /*00b8*/ 	.word	index@(_Z17DilateSharedStep2PfS_iiiii)
        /*00bc*/ 	.word	0x00000000


	//----- nvinfo : EIATTR_MIN_STACK_SIZE
	.align		4
.L_31:
        /*00c0*/ 	.byte	0x04, 0x12
        /*00c2*/ 	.short	(.L_33 - .L_32)
	.align		4
.L_32:
        /*00c4*/ 	.word	index@(_Z17DilateSharedStep1PfS_iiiii)
        /*00c8*/ 	.word	0x00000000


	//----- nvinfo : EIATTR_MIN_STACK_SIZE
	.align		4
.L_33:
        /*00cc*/ 	.byte	0x04, 0x12
        /*00ce*/ 	.short	(.L_35 - .L_34)
	.align		4
.L_34:
        /*00d0*/ 	.word	index@(_Z18ErosionSharedStep2PfS_iiiii)
        /*00d4*/ 	.word	0x00000000


	//----- nvinfo : EIATTR_MIN_STACK_SIZE
	.align		4
.L_35:
        /*00d8*/ 	.byte	0x04, 0x12
        /*00da*/ 	.short	(.L_37 - .L_36)
	.align		4
.L_36:
        /*00dc*/ 	.word	index@(_Z18ErosionSharedStep1PfS_iiiii)
        /*00e0*/ 	.word	0x00000000


	//----- nvinfo : EIATTR_MIN_STACK_SIZE
	.align		4
.L_37:
        /*00e4*/ 	.byte	0x04, 0x12
        /*00e6*/ 	.short	(.L_39 - .L_38)
	.align		4
.L_38:
        /*00e8*/ 	.word	index@(_Z19d_recursiveGaussianPfS_iif)
        /*00ec*/ 	.word	0x00000000


	//----- nvinfo : EIATTR_MIN_STACK_SIZE
	.align		4
.L_39:
        /*00f0*/ 	.byte	0x04, 0x12
        /*00f2*/ 	.short	(.L_41 - .L_40)
	.align		4
.L_40:
        /*00f4*/ 	.word	index@(_Z11d_transposePfS_ii)
        /*00f8*/ 	.word	0x00000000


	//----- nvinfo : EIATTR_MIN_STACK_SIZE
	.align		4
.L_41:
        /*00fc*/ 	.byte	0x04, 0x12
        /*00fe*/ 	.short	(.L_43 - .L_42)
	.align		4
.L_42:
        /*0100*/ 	.word	index@(_Z13d_garbageCorePfiiff)
        /*0104*/ 	.word	0x00000000
.L_43:


//--------------------- .nv.compat                --------------------------
	.section	.nv.compat,"",@"SHT_CUDA_COMPAT_INFO"
	.align	4
        /*0000*/ 	.byte	0x02, 0x09, 0x00, 0x00, 0x02, 0x02, 0x01, 0x00, 0x02, 0x05, 0x05, 0x00, 0x03, 0x07, 0x01, 0x01
        /*0010*/ 	.byte	0x02, 0x03, 0x00, 0x00, 0x02, 0x06, 0x01, 0x00, 0x04, 0x0b, 0x08, 0x00, 0x01, 0x00, 0x00, 0x00
        /*0020*/ 	.byte	0x00, 0x00, 0x00, 0x00


//--------------------- .nv.info._Z17DilateSharedStep2PfS_iiiii --------------------------
	.section	.nv.info._Z17DilateSharedStep2PfS_iiiii,"",@"SHT_CUDA_INFO"
	.sectionflags	@""
	.align	4


	//----- nvinfo : EIATTR_CUDA_API_VERSION
	.align		4
        /*0000*/ 	.byte	0x04, 0x37
        /*0002*/ 	.short	(.L_45 - .L_44)
.L_44:
        /*0004*/ 	.word	0x00000082


	//----- nvinfo : EIATTR_KPARAM_INFO
	.align		4
.L_45:
        /*0008*/ 	.byte	0x04, 0x17
        /*000a*/ 	.short	(.L_47 - .L_46)
.L_46:
        /*000c*/ 	.word	0x00000000
        /*0010*/ 	.short	0x0006
        /*0012*/ 	.short	0x0020
        /*0014*/ 	.byte	0x00, 0xf0, 0x11, 0x00


	//----- nvinfo : EIATTR_KPARAM_INFO
	.align		4
.L_47:
        /*0018*/ 	.byte	0x04, 0x17
        /*001a*/ 	.short	(.L_49 - .L_48)
.L_48:
        /*001c*/ 	.word	0x00000000
        /*0020*/ 	.short	0x0005
        /*0022*/ 	.short	0x001c
        /*0024*/ 	.byte	0x00, 0xf0, 0x11, 0x00


	//----- nvinfo : EIATTR_KPARAM_INFO
	.align		4
.L_49:
        /*0028*/ 	.byte	0x04, 0x17
        /*002a*/ 	.short	(.L_51 - .L_50)
.L_50:
        /*002c*/ 	.word	0x00000000
        /*0030*/ 	.short	0x0004
        /*0032*/ 	.short	0x0018
        /*0034*/ 	.byte	0x00, 0xf0, 0x11, 0x00


	//----- nvinfo : EIATTR_KPARAM_INFO
	.align		4
.L_51:
        /*0038*/ 	.byte	0x04, 0x17
        /*003a*/ 	.short	(.L_53 - .L_52)
.L_52:
        /*003c*/ 	.word	0x00000000
        /*0040*/ 	.short	0x0003
        /*0042*/ 	.short	0x0014
        /*0044*/ 	.byte	0x00, 0xf0, 0x11, 0x00


	//----- nvinfo : EIATTR_KPARAM_INFO
	.align		4
.L_53:
        /*0048*/ 	.byte	0x04, 0x17
        /*004a*/ 	.short	(.L_55 - .L_54)
.L_54:
        /*004c*/ 	.word	0x00000000
        /*0050*/ 	.short	0x0002
        /*0052*/ 	.short	0x0010
        /*0054*/ 	.byte	0x00, 0xf0, 0x11, 0x00


	//----- nvinfo : EIATTR_KPARAM_INFO
	.align		4
.L_55:
        /*0058*/ 	.byte	0x04, 0x17
        /*005a*/ 	.short	(.L_57 - .L_56)
.L_56:
        /*005c*/ 	.word	0x00000000
        /*0060*/ 	.short	0x0001
        /*0062*/ 	.short	0x0008
        /*0064*/ 	.byte	0x00, 0xf5, 0x21, 0x00


	//----- nvinfo : EIATTR_KPARAM_INFO
	.align		4
.L_57:
        /*0068*/ 	.byte	0x04, 0x17
        /*006a*/ 	.short	(.L_59 - .L_58)
.L_58:
        /*006c*/ 	.word	0x00000000
        /*0070*/ 	.short	0x0000
        /*0072*/ 	.short	0x0000
        /*0074*/ 	.byte	0x00, 0xf5, 0x21, 0x00


	//----- nvinfo : EIATTR_SPARSE_MMA_MASK
	.align		4
.L_59:
        /*0078*/ 	.byte	0x03, 0x50
        /*007a*/ 	.short	0x0000


	//----- nvinfo : EIATTR_MAXREG_COUNT
	.align		4
        /*007c*/ 	.byte	0x03, 0x1b
        /*007e*/ 	.short	0x00ff


	//----- nvinfo : EIATTR_NUM_BARRIERS
	.align		4
        /*0080*/ 	.byte	0x02, 0x4c
        /*0082*/ 	.byte	0x01
	.zero		1


	//----- nvinfo : EIATTR_MERCURY_ISA_VERSION
	.align		4
        /*0084*/ 	.byte	0x03, 0x5f
        /*0086*/ 	.short	0x0101


	//----- nvinfo : EIATTR_VRC_CTA_INIT_COUNT
	.align		4
        /*0088*/ 	.byte	0x02, 0x4a
	.zero		1
	.zero		1


	//----- nvinfo : EIATTR_EXIT_INSTR_OFFSETS
	.align		4
        /*008c*/ 	.byte	0x04, 0x1c
        /*008e*/ 	.short	(.L_61 - .L_60)


	//   ....[0]....
.L_60:
        /*0090*/ 	.word	0x00000190


	//   ....[1]....
        /*0094*/ 	.word	0x00000240


	//   ....[2]....
        /*0098*/ 	.word	0x00000a50


	//----- nvinfo : EIATTR_CBANK_PARAM_SIZE
	.align		4
.L_61:
        /*009c*/ 	.byte	0x03, 0x19
        /*009e*/ 	.short	0x0024


	//----- nvinfo : EIATTR_PARAM_CBANK
	.align		4
        /*00a0*/ 	.byte	0x04, 0x0a
        /*00a2*/ 	.short	(.L_63 - .L_62)
	.align		4
.L_62:
        /*00a4*/ 	.word	index@(.nv.constant0._Z17DilateSharedStep2PfS_iiiii)
        /*00a8*/ 	.short	0x0380
        /*00aa*/ 	.short	0x0024


	//----- nvinfo : EIATTR_SW_WAR
	.align		4
.L_63:
        /*00ac*/ 	.byte	0x04, 0x36
        /*00ae*/ 	.short	(.L_65 - .L_64)
.L_64:
        /*00b0*/ 	.word	0x00000008
.L_65:


//--------------------- .nv.info._Z17DilateSharedStep1PfS_iiiii --------------------------
	.section	.nv.info._Z17DilateSharedStep1PfS_iiiii,"",@"SHT_CUDA_INFO"
	.sectionflags	@""
	.align	4


	//----- nvinfo : EIATTR_CUDA_API_VERSION
	.align		4
        /*0000*/ 	.byte	0x04, 0x37
        /*0002*/ 	.short	(.L_67 - .L_66)
.L_66:
        /*0004*/ 	.word	0x00000082


	//----- nvinfo : EIATTR_KPARAM_INFO
	.align		4
.L_67:
        /*0008*/ 	.byte	0x04, 0x17
        /*000a*/ 	.short	(.L_69 - .L_68)
.L_68:
        /*000c*/ 	.word	0x00000000
        /*0010*/ 	.short	0x0006
        /*0012*/ 	.short	0x0020
        /*0014*/ 	.byte	0x00, 0xf0, 0x11, 0x00


	//----- nvinfo : EIATTR_KPARAM_INFO
	.align		4
.L_69:
        /*0018*/ 	.byte	0x04, 0x17
        /*001a*/ 	.short	(.L_71 - .L_70)
.L_70:
        /*001c*/ 	.word	0x00000000
        /*0020*/ 	.short	0x0005
        /*0022*/ 	.short	0x001c
        /*0024*/ 	.byte	0x00, 0xf0, 0x11, 0x00


	//----- nvinfo : EIATTR_KPARAM_INFO
	.align		4
.L_71:
        /*0028*/ 	.byte	0x04, 0x17
        /*002a*/ 	.short	(.L_73 - .L_72)
.L_72:
        /*002c*/ 	.word	0x00000000
        /*0030*/ 	.short	0x0004
        /*0032*/ 	.short	0x0018
        /*0034*/ 	.byte	0x00, 0xf0, 0x11, 0x00


	//----- nvinfo : EIATTR_KPARAM_INFO
	.align		4
.L_73:
        /*0038*/ 	.byte	0x04, 0x17
        /*003a*/ 	.short	(.L_75 - .L_74)
.L_74:
        /*003c*/ 	.word	0x00000000
        /*0040*/ 	.short	0x0003
        /*0042*/ 	.short	0x0014
        /*0044*/ 	.byte	0x00, 0xf0, 0x11, 0x00


	//----- nvinfo : EIATTR_KPARAM_INFO
	.align		4
.L_75:
        /*0048*/ 	.byte	0x04, 0x17
        /*004a*/ 	.short	(.L_77 - .L_76)
.L_76:
        /*004c*/ 	.word	0x00000000
        /*0050*/ 	.short	0x0002
        /*0052*/ 	.short	0x0010
        /*0054*/ 	.byte	0x00, 0xf0, 0x11, 0x00


	//----- nvinfo : EIATTR_KPARAM_INFO
	.align		4
.L_77:
        /*0058*/ 	.byte	0x04, 0x17
        /*005a*/ 	.short	(.L_79 - .L_78)
.L_78:
        /*005c*/ 	.word	0x00000000
        /*0060*/ 	.short	0x0001
        /*0062*/ 	.short	0x0008
        /*0064*/ 	.byte	0x00, 0xf5, 0x21, 0x00


	//----- nvinfo : EIATTR_KPARAM_INFO
	.align		4
.L_79:
        /*0068*/ 	.byte	0x04, 0x17
        /*006a*/ 	.short	(.L_81 - .L_80)
.L_80:
        /*006c*/ 	.word	0x00000000
        /*0070*/ 	.short	0x0000
        /*0072*/ 	.short	0x0000
        /*0074*/ 	.byte	0x00, 0xf5, 0x21, 0x00


	//----- nvinfo : EIATTR_SPARSE_MMA_MASK
	.align		4
.L_81:
        /*0078*/ 	.byte	0x03, 0x50
        /*007a*/ 	.short	0x0000


	//----- nvinfo : EIATTR_MAXREG_COUNT
	.align		4
        /*007c*/ 	.byte	0x03, 0x1b
        /*007e*/ 	.short	0x00ff


	//----- nvinfo : EIATTR_NUM_BARRIERS
	.align		4
        /*0080*/ 	.byte	0x02, 0x4c
        /*0082*/ 	.byte	0x01
	.zero		1


	//----- nvinfo : EIATTR_MERCURY_ISA_VERSION
	.align		4
        /*0084*/ 	.byte	0x03, 0x5f
        /*0086*/ 	.short	0x0101


	//----- nvinfo : EIATTR_VRC_CTA_INIT_COUNT
	.align		4
        /*0088*/ 	.byte	0x02, 0x4a
	.zero		1
	.zero		1


	//----- nvinfo : EIATTR_EXIT_INSTR_OFFSETS
	.align		4
        /*008c*/ 	.byte	0x04, 0x1c
        /*008e*/ 	.short	(.L_83 - .L_82)


	//   ....[0]....
.L_82:
        /*0090*/ 	.word	0x00000180


	//   ....[1]....
        /*0094*/ 	.word	0x00000240


	//   ....[2]....
        /*0098*/ 	.word	0x00000810


	//----- nvinfo : EIATTR_CBANK_PARAM_SIZE
	.align		4
.L_83:
        /*009c*/ 	.byte	0x03, 0x19
        /*009e*/ 	.short	0x0024


	//----- nvinfo : EIATTR_PARAM_CBANK
	.align		4
        /*00a0*/ 	.byte	0x04, 0x0a
        /*00a2*/ 	.short	(.L_85 - .L_84)
	.align		4
.L_84:
        /*00a4*/ 	.word	index@(.nv.constant0._Z17DilateSharedStep1PfS_iiiii)
        /*00a8*/ 	.short	0x0380
        /*00aa*/ 	.short	0x0024


	//----- nvinfo : EIATTR_SW_WAR
	.align		4
.L_85:
        /*00ac*/ 	.byte	0x04, 0x36
        /*00ae*/ 	.short	(.L_87 - .L_86)
.L_86:
        /*00b0*/ 	.word	0x00000008
.L_87:


//--------------------- .nv.info._Z18ErosionSharedStep2PfS_iiiii --------------------------
	.section	.nv.info._Z18ErosionSharedStep2PfS_iiiii,"",@"SHT_CUDA_INFO"
	.sectionflags	@""
	.align	4


	//----- nvinfo : EIATTR_CUDA_API_VERSION
	.align		4
        /*0000*/ 	.byte	0x04, 0x37
        /*0002*/ 	.short	(.L_89 - .L_88)
.L_88:
        /*0004*/ 	.word	0x00000082


	//----- nvinfo : EIATTR_KPARAM_INFO
	.align		4
.L_89:
        /*0008*/ 	.byte	0x04, 0x17
        /*000a*/ 	.short	(.L_91 - .L_90)
.L_90:
        /*000c*/ 	.word	0x00000000
        /*0010*/ 	.short	0x0006
        /*0012*/ 	.short	0x0020
        /*0014*/ 	.byte	0x00, 0xf0, 0x11, 0x00


	//----- nvinfo : EIATTR_KPARAM_INFO
	.align		4
.L_91:
        /*0018*/ 	.byte	0x04, 0x17
        /*001a*/ 	.short	(.L_93 - .L_92)
.L_92:
        /*001c*/ 	.word	0x00000000
        /*0020*/ 	.short	0x0005
        /*0022*/ 	.short	0x001c
        /*0024*/ 	.byte	0x00, 0xf0, 0x11, 0x00


	//----- nvinfo : EIATTR_KPARAM_INFO
	.align		4
.L_93:
        /*0028*/ 	.byte	0x04, 0x17
        /*002a*/ 	.short	(.L_95 - .L_94)
.L_94:
        /*002c*/ 	.word	0x00000000
        /*0030*/ 	.short	0x0004
        /*0032*/ 	.short	0x0018
        /*0034*/ 	.byte	0x00, 0xf0, 0x11, 0x00


	//----- nvinfo : EIATTR_KPARAM_INFO
	.align		4
.L_95:
        /*0038*/ 	.byte	0x04, 0x17
        /*003a*/ 	.short	(.L_97 - .L_96)
.L_96:
        /*003c*/ 	.word	0x00000000
        /*0040*/ 	.short	0x0003
        /*0042*/ 	.short	0x0014
        /*0044*/ 	.byte	0x00, 0xf0, 0x11, 0x00


	//----- nvinfo : EIATTR_KPARAM_INFO
	.align		4
.L_97:
        /*0048*/ 	.byte	0x04, 0x17
        /*004a*/ 	.short	(.L_99 - .L_98)
.L_98:
        /*004c*/ 	.word	0x00000000
        /*0050*/ 	.short	0x0002
        /*0052*/ 	.short	0x0010
        /*0054*/ 	.byte	0x00, 0xf0, 0x11, 0x00


	//----- nvinfo : EIATTR_KPARAM_INFO
	.align		4
.L_99:
        /*0058*/ 	.byte	0x04, 0x17
        /*005a*/ 	.short	(.L_101 - .L_100)
.L_100:
        /*005c*/ 	.word	0x00000000
        /*0060*/ 	.short	0x0001
        /*0062*/ 	.short	0x0008
        /*0064*/ 	.byte	0x00, 0xf5, 0x21, 0x00


	//----- nvinfo : EIATTR_KPARAM_INFO
	.align		4
.L_101:
        /*0068*/ 	.byte	0x04, 0x17
        /*006a*/ 	.short	(.L_103 - .L_102)
.L_102:
        /*006c*/ 	.word	0x00000000
        /*0070*/ 	.short	0x0000
        /*0072*/ 	.short	0x0000
        /*0074*/ 	.byte	0x00, 0xf5, 0x21, 0x00


	//----- nvinfo : EIATTR_SPARSE_MMA_MASK
	.align		4
.L_103:
        /*0078*/ 	.byte	0x03, 0x50
        /*007a*/ 	.short	0x0000


	//----- nvinfo : EIATTR_MAXREG_COUNT
	.align		4
        /*007c*/ 	.byte	0x03, 0x1b
        /*007e*/ 	.short	0x00ff


	//----- nvinfo : EIATTR_NUM_BARRIERS
	.align		4
        /*0080*/ 	.byte	0x02, 0x4c
        /*0082*/ 	.byte	0x01
	.zero		1


	//----- nvinfo : EIATTR_MERCURY_ISA_VERSION
	.align		4
        /*0084*/ 	.byte	0x03, 0x5f
        /*0086*/ 	.short	0x0101


	//----- nvinfo : EIATTR_VRC_CTA_INIT_COUNT
	.align		4
        /*0088*/ 	.byte	0x02, 0x4a
	.zero		1
	.zero		1


	//----- nvinfo : EIATTR_EXIT_INSTR_OFFSETS
	.align		4
        /*008c*/ 	.byte	0x04, 0x1c
        /*008e*/ 	.short	(.L_105 - .L_104)


	//   ....[0]....
.L_104:
        /*0090*/ 	.word	0x000001a0


	//   ....[1]....
        /*0094*/ 	.word	0x00000250


	//   ....[2]....
        /*0098*/ 	.word	0x00000a60


	//----- nvinfo : EIATTR_CBANK_PARAM_SIZE
	.align		4
.L_105:
        /*009c*/ 	.byte	0x03, 0x19
        /*009e*/ 	.short	0x0024


	//----- nvinfo : EIATTR_PARAM_CBANK
	.align		4
        /*00a0*/ 	.byte	0x04, 0x0a
        /*00a2*/ 	.short	(.L_107 - .L_106)
	.align		4
.L_106:
        /*00a4*/ 	.word	index@(.nv.constant0._Z18ErosionSharedStep2PfS_iiiii)
        /*00a8*/ 	.short	0x0380
        /*00aa*/ 	.short	0x0024


	//----- nvinfo : EIATTR_SW_WAR
	.align		4
.L_107:
        /*00ac*/ 	.byte	0x04, 0x36
        /*00ae*/ 	.short	(.L_109 - .L_108)
.L_108:
        /*00b0*/ 	.word	0x00000008
.L_109:


//--------------------- .nv.info._Z18ErosionSharedStep1PfS_iiiii --------------------------
	.section	.nv.info._Z18ErosionSharedStep1PfS_iiiii,"",@"SHT_CUDA_INFO"
	.sectionflags	@""
	.align	4


	//----- nvinfo : EIATTR_CUDA_API_VERSION
	.align		4
        /*0000*/ 	.byte	0x04, 0x37
        /*0002*/ 	.short	(.L_111 - .L_110)
.L_110:
        /*0004*/ 	.word	0x00000082


	//----- nvinfo : EIATTR_KPARAM_INFO
	.align		4
.L_111:
        /*0008*/ 	.byte	0x04, 0x17
        /*000a*/ 	.short	(.L_113 - .L_112)
.L_112:
        /*000c*/ 	.word	0x00000000
        /*0010*/ 	.short	0x0006
        /*0012*/ 	.short	0x0020
        /*0014*/ 	.byte	0x00, 0xf0, 0x11, 0x00


	//----- nvinfo : EIATTR_KPARAM_INFO
	.align		4
.L_113:
        /*0018*/ 	.byte	0x04, 0x17
        /*001a*/ 	.short	(.L_115 - .L_114)
.L_114:
        /*001c*/ 	.word	0x00000000
        /*0020*/ 	.short	0x0005
        /*0022*/ 	.short	0x001c
        /*0024*/ 	.byte	0x00, 0xf0, 0x11, 0x00


	//----- nvinfo : EIATTR_KPARAM_INFO
	.align		4
.L_115:
        /*0028*/ 	.byte	0x04, 0x17
        /*002a*/ 	.short	(.L_117 - .L_116)
.L_116:
        /*002c*/ 	.word	0x00000000
        /*0030*/ 	.short	0x0004
        /*0032*/ 	.short	0x0018
        /*0034*/ 	.byte	0x00, 0xf0, 0x11, 0x00


	//----- nvinfo : EIATTR_KPARAM_INFO
	.align		4
.L_117:
        /*0038*/ 	.byte	0x04, 0x17
        /*003a*/ 	.short	(.L_119 - .L_118)
.L_118:
        /*003c*/ 	.word	0x00000000
        /*0040*/ 	.short	0x0003
        /*0042*/ 	.short	0x0014
        /*0044*/ 	.byte	0x00, 0xf0, 0x11, 0x00


	//----- nvinfo : EIATTR_KPARAM_INFO
	.align		4
.L_119:
        /*0048*/ 	.byte	0x04, 0x17
        /*004a*/ 	.short	(.L_121 - .L_120)
.L_120:
        /*004c*/ 	.word	0x00000000
        /*0050*/ 	.short	0x0002
        /*0052*/ 	.short	0x0010
        /*0054*/ 	.byte	0x00, 0xf0, 0x11, 0x00


	//----- nvinfo : EIATTR_KPARAM_INFO
	.align		4
.L_121:
        /*0058*/ 	.byte	0x04, 0x17
        /*005a*/ 	.short	(.L_123 - .L_122)
.L_122:
        /*005c*/ 	.word	0x00000000
        /*0060*/ 	.short	0x0001
        /*0062*/ 	.short	0x0008
        /*0064*/ 	.byte	0x00, 0xf5, 0x21, 0x00


	//----- nvinfo : EIATTR_KPARAM_INFO
	.align		4
.L_123:
        /*0068*/ 	.byte	0x04, 0x17
        /*006a*/ 	.short	(.L_125 - .L_124)
.L_124:
        /*006c*/ 	.word	0x00000000
        /*0070*/ 	.short	0x0000
        /*0072*/ 	.short	0x0000
        /*0074*/ 	.byte	0x00, 0xf5, 0x21, 0x00


	//----- nvinfo : EIATTR_SPARSE_MMA_MASK
	.align		4
.L_125:
        /*0078*/ 	.byte	0x03, 0x50
        /*007a*/ 	.short	0x0000


	//----- nvinfo : EIATTR_MAXREG_COUNT
	.align		4
        /*007c*/ 	.byte	0x03, 0x1b
        /*007e*/ 	.short	0x00ff


	//----- nvinfo : EIATTR_NUM_BARRIERS
	.align		4
        /*0080*/ 	.byte	0x02, 0x4c
        /*0082*/ 	.byte	0x01
	.zero		1


	//----- nvinfo : EIATTR_MERCURY_ISA_VERSION
	.align		4
        /*0084*/ 	.byte	0x03, 0x5f
        /*0086*/ 	.short	0x0101


	//----- nvinfo : EIATTR_VRC_CTA_INIT_COUNT
	.align		4
        /*0088*/ 	.byte	0x02, 0x4a
	.zero		1
	.zero		1


	//----- nvinfo : EIATTR_EXIT_INSTR_OFFSETS
	.align		4
        /*008c*/ 	.byte	0x04, 0x1c
        /*008e*/ 	.short	(.L_127 - .L_126)


	//   ....[0]....
.L_126:
        /*0090*/ 	.word	0x00000190


	//   ....[1]....
        /*0094*/ 	.word	0x00000250


	//   ....[2]....
        /*0098*/ 	.word	0x00000820


	//----- nvinfo : EIATTR_CBANK_PARAM_SIZE
	.align		4
.L_127:
        /*009c*/ 	.byte	0x03, 0x19
        /*009e*/ 	.short	0x0024


	//----- nvinfo : EIATTR_PARAM_CBANK
	.align		4
        /*00a0*/ 	.byte	0x04, 0x0a
        /*00a2*/ 	.short	(.L_129 - .L_128)
	.align		4
.L_128:
        /*00a4*/ 	.word	index@(.nv.constant0._Z18ErosionSharedStep1PfS_iiiii)
        /*00a8*/ 	.short	0x0380
        /*00aa*/ 	.short	0x0024


	//----- nvinfo : EIATTR_SW_WAR
	.align		4
.L_129:
        /*00ac*/ 	.byte	0x04, 0x36
        /*00ae*/ 	.short	(.L_131 - .L_130)
.L_130:
        /*00b0*/ 	.word	0x00000008
.L_131:


//--------------------- .nv.info._Z19d_recursiveGaussianPfS_iif --------------------------
	.section	.nv.info._Z19d_recursiveGaussianPfS_iif,"",@"SHT_CUDA_INFO"
	.sectionflags	@""
	.align	4


	//----- nvinfo : EIATTR_CUDA_API_VERSION
	.align		4
        /*0000*/ 	.byte	0x04, 0x37
        /*0002*/ 	.short	(.L_133 - .L_132)
.L_132:
        /*0004*/ 	.word	0x00000082


	//----- nvinfo : EIATTR_KPARAM_INFO
	.align		4
.L_133:
        /*0008*/ 	.byte	0x04, 0x17
        /*000a*/ 	.short	(.L_135 - .L_134)
.L_134:
        /*000c*/ 	.word	0x00000000
        /*0010*/ 	.short	0x0004
        /*0012*/ 	.short	0x0018
        /*0014*/ 	.byte	0x00, 0xf0, 0x11, 0x00


	//----- nvinfo : EIATTR_KPARAM_INFO
	.align		4
.L_135:
        /*0018*/ 	.byte	0x04, 0x17
        /*001a*/ 	.short	(.L_137 - .L_136)
.L_136:
        /*001c*/ 	.word	0x00000000
        /*0020*/ 	.short	0x0003
        /*0022*/ 	.short	0x0014
        /*0024*/ 	.byte	0x00, 0xf0, 0x11, 0x00


	//----- nvinfo : EIATTR_KPARAM_INFO
	.align		4
.L_137:
        /*0028*/ 	.byte	0x04, 0x17
        /*002a*/ 	.short	(.L_139 - .L_138)
.L_138:
        /*002c*/ 	.word	0x00000000
        /*0030*/ 	.short	0x0002
        /*0032*/ 	.short	0x0010
        /*0034*/ 	.byte	0x00, 0xf0, 0x11, 0x00


	//----- nvinfo : EIATTR_KPARAM_INFO
	.align		4
.L_139:
        /*0038*/ 	.byte	0x04, 0x17
        /*003a*/ 	.short	(.L_141 - .L_140)
.L_140:
        /*003c*/ 	.word	0x00000000
        /*0040*/ 	.short	0x0001
        /*0042*/ 	.short	0x0008
        /*0044*/ 	.byte	0x00, 0xf5, 0x21, 0x00


	//----- nvinfo : EIATTR_KPARAM_INFO
	.align		4
.L_141:
        /*0048*/ 	.byte	0x04, 0x17
        /*004a*/ 	.short	(.L_143 - .L_142)
.L_142:
        /*004c*/ 	.word	0x00000000
        /*0050*/ 	.short	0x0000
        /*0052*/ 	.short	0x0000
        /*0054*/ 	.byte	0x00, 0xf5, 0x21, 0x00


	//----- nvinfo : EIATTR_SPARSE_MMA_MASK
	.align		4
.L_143:
        /*0058*/ 	.byte	0x03, 0x50
        /*005a*/ 	.short	0x0000


	//----- nvinfo : EIATTR_MAXREG_COUNT
	.align		4
        /*005c*/ 	.byte	0x03, 0x1b
        /*005e*/ 	.short	0x00ff


	//----- nvinfo : EIATTR_MERCURY_ISA_VERSION
	.align		4
        /*0060*/ 	.byte	0x03, 0x5f
        /*0062*/ 	.short	0x0101


	//----- nvinfo : EIATTR_VRC_CTA_INIT_COUNT
	.align		4
        /*0064*/ 	.byte	0x02, 0x4a
	.zero		1
	.zero		1


	//----- nvinfo : EIATTR_EXIT_INSTR_OFFSETS
	.align		4
        /*0068*/ 	.byte	0x04, 0x1c
        /*006a*/ 	.short	(.L_145 - .L_144)


	//   ....[0]....
.L_144:
        /*006c*/ 	.word	0x000005e0


	//   ....[1]....
        /*0070*/ 	.word	0x00000fe0


	//   ....[2]....
        /*0074*/ 	.word	0x00001680


	//   ....[3]....
        /*0078*/ 	.word	0x00001960


	//   ....[4]....
        /*007c*/ 	.word	0x00001ae0


	//   ....[5]....
        /*0080*/ 	.word	0x00001ba0


	//----- nvinfo : EIATTR_CRS_STACK_SIZE
	.align		4
.L_145:
        /*0084*/ 	.byte	0x04, 0x1e
        /*0086*/ 	.short	(.L_147 - .L_146)
.L_146:
        /*0088*/ 	.word	0x00000000


	//----- nvinfo : EIATTR_CBANK_PARAM_SIZE
	.align		4
.L_147:
        /*008c*/ 	.byte	0x03, 0x19
        /*008e*/ 	.short	0x001c


	//----- nvinfo : EIATTR_PARAM_CBANK
	.align		4
        /*0090*/ 	.byte	0x04, 0x0a
        /*0092*/ 	.short	(.L_149 - .L_148)
	.align		4
.L_148:
        /*0094*/ 	.word	index@(.nv.constant0._Z19d_recursiveGaussianPfS_iif)
        /*0098*/ 	.short	0x0380
        /*009a*/ 	.short	0x001c


	//----- nvinfo : EIATTR_SW_WAR
	.align		4
.L_149:
        /*009c*/ 	.byte	0x04, 0x36
        /*009e*/ 	.short	(.L_151 - .L_150)
.L_150:
        /*00a0*/ 	.word	0x00000008
.L_151:


//--------------------- .nv.info._Z11d_transposePfS_ii --------------------------
	.section	.nv.info._Z11d_transposePfS_ii,"",@"SHT_CUDA_INFO"
	.sectionflags	@""
	.align	4


	//----- nvinfo : EIATTR_CUDA_API_VERSION
	.align		4
        /*0000*/ 	.byte	0x04, 0x37
        /*0002*/ 	.short	(.L_153 - .L_152)
.L_152:
        /*0004*/ 	.word	0x00000082


	//----- nvinfo : EIATTR_KPARAM_INFO
	.align		4
.L_153:
        /*0008*/ 	.byte	0x04, 0x17
        /*000a*/ 	.short	(.L_155 - .L_154)
.L_154:
        /*000c*/ 	.word	0x00000000
        /*0010*/ 	.short	0x0003
        /*0012*/ 	.short	0x0014
        /*0014*/ 	.byte	0x00, 0xf0, 0x11, 0x00


	//----- nvinfo : EIATTR_KPARAM_INFO
	.align		4
.L_155:
        /*0018*/ 	.byte	0x04, 0x17
        /*001a*/ 	.short	(.L_157 - .L_156)
.L_156:
        /*001c*/ 	.word	0x00000000
        /*0020*/ 	.short	0x0002
        /*0022*/ 	.short	0x0010
        /*0024*/ 	.byte	0x00, 0xf0, 0x11, 0x00


	//----- nvinfo : EIATTR_KPARAM_INFO
	.align		4
.L_157:
        /*0028*/ 	.byte	0x04, 0x17
        /*002a*/ 	.short	(.L_159 - .L_158)
.L_158:
        /*002c*/ 	.word	0x00000000
        /*0030*/ 	.short	0x0001
        /*0032*/ 	.short	0x0008
        /*0034*/ 	.byte	0x00, 0xf5, 0x21, 0x00


	//----- nvinfo : EIATTR_KPARAM_INFO
	.align		4
.L_159:
        /*0038*/ 	.byte	0x04, 0x17
        /*003a*/ 	.short	(.L_161 - .L_160)
.L_160:
        /*003c*/ 	.word	0x00000000
        /*0040*/ 	.short	0x0000
        /*0042*/ 	.short	0x0000
        /*0044*/ 	.byte	0x00, 0xf5, 0x21, 0x00


	//----- nvinfo : EIATTR_SPARSE_MMA_MASK
	.align		4
.L_161:
        /*0048*/ 	.byte	0x03, 0x50
        /*004a*/ 	.short	0x0000


	//----- nvinfo : EIATTR_MAXREG_COUNT
	.align		4
        /*004c*/ 	.byte	0x03, 0x1b
        /*004e*/ 	.short	0x00ff


	//----- nvinfo : EIATTR_NUM_BARRIERS
	.align		4
        /*0050*/ 	.byte	0x02, 0x4c
        /*0052*/ 	.byte	0x01
	.zero		1


	//----- nvinfo : EIATTR_MERCURY_ISA_VERSION
	.align		4
        /*0054*/ 	.byte	0x03, 0x5f
        /*0056*/ 	.short	0x0101


	//----- nvinfo : EIATTR_VRC_CTA_INIT_COUNT
	.align		4
        /*0058*/ 	.byte	0x02, 0x4a
	.zero		1
	.zero		1


	//----- nvinfo : EIATTR_EXIT_INSTR_OFFSETS
	.align		4
        /*005c*/ 	.byte	0x04, 0x1c
        /*005e*/ 	.short	(.L_163 - .L_162)


	//   ....[0]....
.L_162:
        /*0060*/ 	.word	0x000001a0


	//   ....[1]....
        /*0064*/ 	.word	0x00000260


	//----- nvinfo : EIATTR_CBANK_PARAM_SIZE
	.align		4
.L_163:
        /*0068*/ 	.byte	0x03, 0x19
        /*006a*/ 	.short	0x0018


	//----- nvinfo : EIATTR_PARAM_CBANK
	.align		4
        /*006c*/ 	.byte	0x04, 0x0a
        /*006e*/ 	.short	(.L_165 - .L_164)
	.align		4
.L_164:
        /*0070*/ 	.word	index@(.nv.constant0._Z11d_transposePfS_ii)
        /*0074*/ 	.short	0x0380
        /*0076*/ 	.short	0x0018


	//----- nvinfo : EIATTR_SW_WAR
	.align		4
.L_165:
        /*0078*/ 	.byte	0x04, 0x36
        /*007a*/ 	.short	(.L_167 - .L_166)
.L_166:
        /*007c*/ 	.word	0x00000008
.L_167:


//--------------------- .nv.info._Z13d_garbageCorePfiiff --------------------------
	.section	.nv.info._Z13d_garbageCorePfiiff,"",@"SHT_CUDA_INFO"
	.sectionflags	@""
	.align	4


	//----- nvinfo : EIATTR_CUDA_API_VERSION
	.align		4
        /*0000*/ 	.byte	0x04, 0x37
        /*0002*/ 	.short	(.L_169 - .L_168)
.L_168:
        /*0004*/ 	.word	0x00000082


	//----- nvinfo : EIATTR_KPARAM_INFO
	.align		4
.L_169:
        /*0008*/ 	.byte	0x04, 0x17
        /*000a*/ 	.short	(.L_171 - .L_170)
.L_170:
        /*000c*/ 	.word	0x00000000
        /*0010*/ 	.short	0x0004
        /*0012*/ 	.short	0x0014
        /*0014*/ 	.byte	0x00, 0xf0, 0x11, 0x00


	//----- nvinfo : EIATTR_KPARAM_INFO
	.align		4
.L_171:
        /*0018*/ 	.byte	0x04, 0x17
        /*001a*/ 	.short	(.L_173 - .L_172)
.L_172:
        /*001c*/ 	.word	0x00000000
        /*0020*/ 	.short	0x0003
        /*0022*/ 	.short	0x0010
        /*0024*/ 	.byte	0x00, 0xf0, 0x11, 0x00


	//----- nvinfo : EIATTR_KPARAM_INFO
	.align		4
.L_173:
        /*0028*/ 	.byte	0x04, 0x17
        /*002a*/ 	.short	(.L_175 - .L_174)
.L_174:
        /*002c*/ 	.word	0x00000000
        /*0030*/ 	.short	0x0002
        /*0032*/ 	.short	0x000c
        /*0034*/ 	.byte	0x00, 0xf0, 0x11, 0x00


	//----- nvinfo : EIATTR_KPARAM_INFO
	.align		4
.L_175:
        /*0038*/ 	.byte	0x04, 0x17
        /*003a*/ 	.short	(.L_177 - .L_176)
.L_176:
        /*003c*/ 	.word	0x00000000
        /*0040*/ 	.short	0x0001
        /*0042*/ 	.short	0x0008
        /*0044*/ 	.byte	0x00, 0xf0, 0x11, 0x00


	//----- nvinfo : EIATTR_KPARAM_INFO
	.align		4
.L_177:
        /*0048*/ 	.byte	0x04, 0x17
        /*004a*/ 	.short	(.L_179 - .L_178)
.L_178:
        /*004c*/ 	.word	0x00000000
        /*0050*/ 	.short	0x0000
        /*0052*/ 	.short	0x0000
        /*0054*/ 	.byte	0x00, 0xf5, 0x21, 0x00


	//----- nvinfo : EIATTR_SPARSE_MMA_MASK
	.align		4
.L_179:
        /*0058*/ 	.byte	0x03, 0x50
        /*005a*/ 	.short	0x0000


	//----- nvinfo : EIATTR_MAXREG_COUNT
	.align		4
        /*005c*/ 	.byte	0x03, 0x1b
        /*005e*/ 	.short	0x00ff


	//----- nvinfo : EIATTR_MERCURY_ISA_VERSION
	.align		4
        /*0060*/ 	.byte	0x03, 0x5f
        /*0062*/ 	.short	0x0101


	//----- nvinfo : EIATTR_VRC_CTA_INIT_COUNT
	.align		4
        /*0064*/ 	.byte	0x02, 0x4a
	.zero		1
	.zero		1


	//----- nvinfo : EIATTR_EXIT_INSTR_OFFSETS
	.align		4
        /*0068*/ 	.byte	0x04, 0x1c
        /*006a*/ 	.short	(.L_181 - .L_180)


	//   ....[0]....
.L_180:
        /*006c*/ 	.word	0x000000c0


	//   ....[1]....
        /*0070*/ 	.word	0x00000290


	//----- nvinfo : EIATTR_CBANK_PARAM_SIZE
	.align		4
.L_181:
        /*0074*/ 	.byte	0x03, 0x19
        /*0076*/ 	.short	0x0018


	//----- nvinfo : EIATTR_PARAM_CBANK
	.align		4
        /*0078*/ 	.byte	0x04, 0x0a
        /*007a*/ 	.short	(.L_183 - .L_182)
	.align		4
.L_182:
        /*007c*/ 	.word	index@(.nv.constant0._Z13d_garbageCorePfiiff)
        /*0080*/ 	.short	0x0380
        /*0082*/ 	.short	0x0018


	//----- nvinfo : EIATTR_SW_WAR
	.align		4
.L_183:
        /*0084*/ 	.byte	0x04, 0x36
        /*0086*/ 	.short	(.L_185 - .L_184)
.L_184:
        /*0088*/ 	.word	0x00000008
.L_185:


//--------------------- .nv.callgraph             --------------------------
	.section	.nv.callgraph,"",@"SHT_CUDA_CALLGRAPH"
	.align	4
	.sectionentsize	8
	.align		4
        /*0000*/ 	.word	0x00000000
	.align		4
        /*0004*/ 	.word	0xffffffff
	.align		4
        /*0008*/ 	.word	0x00000000
	.align		4
        /*000c*/ 	.word	0xfffffffe
	.align		4
        /*0010*/ 	.word	0x00000000
	.align		4
        /*0014*/ 	.word	0xfffffffd
	.align		4
        /*0018*/ 	.word	0x00000000
	.align		4
        /*001c*/ 	.word	0xfffffffc


//--------------------- .text._Z17DilateSharedStep2PfS_iiiii --------------------------
	.section	.text._Z17DilateSharedStep2PfS_iiiii,"ax",@progbits
	.align	128
        .global         _Z17DilateSharedStep2PfS_iiiii
        .type           _Z17DilateSharedStep2PfS_iiiii,@function
        .size           _Z17DilateSharedStep2PfS_iiiii,(.L_x_53 - _Z17DilateSharedStep2PfS_iiiii)
        .other          _Z17DilateSharedStep2PfS_iiiii,@"STO_CUDA_ENTRY STV_DEFAULT"
_Z17DilateSharedStep2PfS_iiiii:
.text._Z17DilateSharedStep2PfS_iiiii:
[----:B------:R-:W-:Y:S01]  /*0000*/  LDC R1, c[0x0][0x37c] ;  /* 0x0000df00ff017b82 */ /* 0x000fe20000000800 */
[----:B------:R-:W0:Y:S07]  /*0010*/  S2R R2, SR_TID.Y ;  /* 0x0000000000027919 */ /* 0x000e2e0000002200 */
[----:B------:R-:W1:Y:S01]  /*0020*/  S2UR UR6, SR_CgaCtaId ;  /* 0x00000000000679c3 */ /* 0x000e620000008800 */
[----:B------:R-:W2:Y:S01]  /*0030*/  LDCU UR10, c[0x0][0x3a0] ;  /* 0x00007400ff0a77ac */ /* 0x000ea20008000800 */
[----:B------:R-:W3:Y:S01]  /*0040*/  S2R R3, SR_TID.X ;  /* 0x0000000000037919 */ /* 0x000ee20000002100 */
[----:B------:R-:W0:Y:S05]  /*0050*/  LDCU UR11, c[0x0][0x390] ;  /* 0x00007200ff0b77ac */ /* 0x000e2a0008000800 */
[----:B------:R-:W3:Y:S01]  /*0060*/  LDC R4, c[0x0][0x360] ;  /* 0x0000d800ff047b82 */ /* 0x000ee20000000800 */
[----:B------:R-:W4:Y:S01]  /*0070*/  LDCU UR8, c[0x0][0x398] ;  /* 0x00007300ff0877ac */ /* 0x000f220008000800 */
[----:B------:R-:W-:Y:S01]  /*0080*/  UMOV UR5, 0x400 ;  /* 0x0000040000057882 */ /* 0x000fe20000000000 */
[----:B------:R-:W5:Y:S05]  /*0090*/  LDCU UR12, c[0x0][0x394] ;  /* 0x00007280ff0c77ac */ /* 0x000f6a0008000800 */
[----:B------:R-:W2:Y:S08]  /*00a0*/  S2UR UR4, SR_CTAID.Y ;  /* 0x00000000000479c3 */ /* 0x000eb00000002600 */
[----:B------:R-:W5:Y:S01]  /*00b0*/  S2UR UR7, SR_CTAID.X ;  /* 0x00000000000779c3 */ /* 0x000f620000002500 */
[----:B-1----:R-:W-:Y:S01]  /*00c0*/  ULEA UR5, UR6, UR5, 0x18 ;  /* 0x0000000506057291 */ /* 0x002fe2000f8ec0ff */
[----:B0-----:R-:W-:-:S06]  /*00d0*/  VIADD R5, R2, -UR11 ;  /* 0x8000000b02057c36 */ /* 0x001fcc0008000000 */
[----:B------:R-:W5:Y:S01]  /*00e0*/  LDC R0, c[0x0][0x39c] ;  /* 0x0000e700ff007b82 */ /* 0x000f620000000800 */
[----:B---3--:R-:W-:Y:S01]  /*00f0*/  IMAD R6, R2, R4, R3 ;  /* 0x0000000402067224 */ /* 0x008fe200078e0203 */
[----:B--2---:R-:W-:-:S04]  /*0100*/  UIMAD UR4, UR4, UR10, URZ ;  /* 0x0000000a040472a4 */ /* 0x004fc8000f8e02ff */
[----:B------:R-:W-:Y:S02]  /*0110*/  LEA R8, R6, UR5, 0x2 ;  /* 0x0000000506087c11 */ /* 0x000fe4000f8e10ff */
[----:B------:R-:W-:-:S03]  /*0120*/  VIADD R9, R5, UR4 ;  /* 0x0000000405097c36 */ /* 0x000fc60008000000 */
[----:B------:R0:W-:Y:S01]  /*0130*/  STS [R8], RZ ;  /* 0x000000ff08007388 */ /* 0x0001e20000000800 */
[----:B------:R-:W-:Y:S01]  /*0140*/  BAR.SYNC.DEFER_BLOCKING 0x0 ;  /* 0x0000000000007b1d */ /* 0x000fe20000010000 */
[----:B----4-:R-:W-:Y:S01]  /*0150*/  ISETP.GE.AND P0, PT, R9, UR8, PT ;  /* 0x0000000809007c0c */ /* 0x010fe2000bf06270 */
[----:B-----5:R-:W-:-:S03]  /*0160*/  IMAD R0, R0, UR7, R3 ;  /* 0x0000000700007c24 */ /* 0x020fc6000f8e0203 */
[----:B------:R-:W-:-:S04]  /*0170*/  ISETP.LT.OR P0, PT, R9, RZ, P0 ;  /* 0x000000ff0900720c */ /* 0x000fc80000701670 */
[----:B------:R-:W-:-:S13]  /*0180*/  ISETP.GE.OR P0, PT, R0, UR12, P0 ;  /* 0x0000000c00007c0c */ /* 0x000fda0008706670 */
[----:B0-----:R-:W-:Y:S05]  /*0190*/  @P0 EXIT ;  /* 0x000000000000094d */ /* 0x001fea0003800000 */
[----:B------:R-:W0:Y:S01]  /*01a0*/  LDC.64 R6, c[0x0][0x380] ;  /* 0x0000e000ff067b82 */ /* 0x000e220000000a00 */
[----:B------:R-:W1:Y:S01]  /*01b0*/  LDCU.64 UR8, c[0x0][0x358] ;  /* 0x00006b00ff0877ac */ /* 0x000e620008000a00 */
[----:B------:R-:W-:-:S04]  /*01c0*/  IMAD R0, R9, UR12, R0 ;  /* 0x0000000c09007c24 */ /* 0x000fc8000f8e0200 */
[----:B0-----:R-:W-:-:S06]  /*01d0*/  IMAD.WIDE R6, R0, 0x4, R6 ;  /* 0x0000000400067825 */ /* 0x001fcc00078e0206 */
[----:B-1----:R-:W2:Y:S01]  /*01e0*/  LDG.E R7, desc[UR8][R6.64] ;  /* 0x0000000806077981 */ /* 0x002ea2000c1e1900 */
[----:B------:R-:W-:-:S06]  /*01f0*/  UIADD3 UR6, UPT, UPT, UR4, UR10, URZ ;  /* 0x0000000a04067290 */ /* 0x000fcc000fffe0ff */
[----:B------:R-:W-:-:S04]  /*0200*/  ISETP.GE.AND P0, PT, R9, UR6, PT ;  /* 0x0000000609007c0c */ /* 0x000fc8000bf06270 */
[----:B------:R-:W-:Y:S01]  /*0210*/  ISETP.LT.OR P0, PT, R9, UR4, P0 ;  /* 0x0000000409007c0c */ /* 0x000fe20008701670 */
[----:B--2---:R0:W-:Y:S01]  /*0220*/  STS [R8], R7 ;  /* 0x0000000708007388 */ /* 0x0041e20000000800 */
[----:B------:R-:W-:Y:S11]  /*0230*/  BAR.SYNC.DEFER_BLOCKING 0x0 ;  /* 0x0000000000007b1d */ /* 0x000ff60000010000 */
[----:B------:R-:W-:Y:S05]  /*0240*/  @P0 EXIT ;  /* 0x000000000000094d */ /* 0x000fea0003800000 */
[----:B------:R-:W-:Y:S01]  /*0250*/  IMAD R6, R5, R4, R3 ;  /* 0x0000000405067224 */ /* 0x000fe200078e0203 */
[----:B------:R-:W-:-:S04]  /*0260*/  UISETP.GE.AND UP0, UPT, UR11, 0x1, UPT ;  /* 0x000000010b00788c */ /* 0x000fc8000bf06270 */
[----:B------:R-:W-:-:S05]  /*0270*/  LEA R6, R6, UR5, 0x2 ;  /* 0x0000000506067c11 */ /* 0x000fca000f8e10ff */
[----:B------:R1:W2:Y:S01]  /*0280*/  LDS R5, [R6] ;  /* 0x0000000006057984 */ /* 0x0002a20000000800 */
[----:B------:R-:W-:Y:S05]  /*0290*/  BRA.U !UP0, `(.L_x_0) ;  /* 0x0000000508dc7547 */ /* 0x000fea000b800000 */
[----:B------:R-:W-:Y:S01]  /*02a0*/  USHF.L.U32 UR6, UR11, 0x1, URZ ;  /* 0x000000010b067899 */ /* 0x000fe200080006ff */
[----:B0-----:R-:W-:-:S03]  /*02b0*/  HFMA2 R7, -RZ, RZ, 0, 5.9604644775390625e-08 ;  /* 0x00000001ff077431 */ /* 0x001fc600000001ff */
[----:B------:R-:W-:-:S04]  /*02c0*/  UISETP.LT.AND UP0, UPT, UR6, 0x1, UPT ;  /* 0x000000010600788c */ /* 0x000fc8000bf01270 */
[----:B------:R-:W-:Y:S02]  /*02d0*/  USEL UR4, UR6, 0x1, !UP0 ;  /* 0x0000000106047887 */ /* 0x000fe4000c000000 */
[----:B------:R-:W-:Y:S02]  /*02e0*/  UISETP.GE.AND UP0, UPT, UR6, 0x10, UPT ;  /* 0x000000100600788c */ /* 0x000fe4000bf06270 */
[----:B------:R-:W-:-:S07]  /*02f0*/  ULOP3.LUT UR7, UR4, 0xf, URZ, 0xc0, !UPT ;  /* 0x0000000f04077892 */ /* 0x000fce000f8ec0ff */
[----:B------:R-:W-:Y:S05]  /*0300*/  BRA.U !UP0, `(.L_x_1) ;  /* 0x0000000108d87547 */ /* 0x000fea000b800000 */
[----:B------:R-:W-:Y:S01]  /*0310*/  USHF.L.U32 UR6, UR11, 0x2, URZ ;  /* 0x000000020b067899 */ /* 0x000fe200080006ff */
[----:B------:R-:W-:-:S05]  /*0320*/  IMAD.SHL.U32 R8, R3, 0x4, RZ ;  /* 0x0000000403087824 */ /* 0x000fca00078e00ff */
[----:B------:R-:W-:Y:S01]  /*0330*/  LEA R7, R2, -UR6, 0x2 ;  /* 0x8000000602077c11 */ /* 0x000fe2000f8e10ff */
[----:B------:R-:W-:-:S04]  /*0340*/  ULOP3.LUT UR6, UR4, 0x7ffffff0, URZ, 0xc0, !UPT ;  /* 0x7ffffff004067892 */ /* 0x000fc8000f8ec0ff */
[----:B------:R-:W-:Y:S01]  /*0350*/  VIADD R7, R7, 0x4 ;  /* 0x0000000407077836 */ /* 0x000fe20000000000 */
[----:B------:R-:W-:-:S03]  /*0360*/  UIADD3 UR6, UPT, UPT, -UR6, URZ, URZ ;  /* 0x000000ff06067290 */ /* 0x000fc6000fffe1ff */
[----:B------:R-:W-:Y:S01]  /*0370*/  IMAD R8, R7, R4, R8 ;  /* 0x0000000407087224 */ /* 0x000fe200078e0208 */
[----:B------:R-:W-:-:S03]  /*0380*/  MOV R7, RZ ;  /* 0x000000ff00077202 */ /* 0x000fc60000000f00 */
[----:B------:R-:W-:-:S07]  /*0390*/  VIADD R9, R8, UR5 ;  /* 0x0000000508097c36 */ /* 0x000fce0008000000 */
.L_x_2:
[C---:B------:R-:W-:Y:S01]  /*03a0*/  IMAD R19, R4.reuse, 0x4, R9 ;  /* 0x0000000404137824 */ /* 0x040fe200078e0209 */
[----:B------:R0:W-:Y:S01]  /*03b0*/  LDS R8, [R9] ;  /* 0x0000000009087984 */ /* 0x0001e20000000800 */
[----:B------:R-:W-:Y:S01]  /*03c0*/  UIADD3 UR6, UPT, UPT, UR6, 0x10, URZ ;  /* 0x0000001006067890 */ /* 0x000fe2000fffe0ff */
[----:B------:R-:W-:Y:S02]  /*03d0*/  VIADD R7, R7, 0x10 ;  /* 0x0000001007077836 */ /* 0x000fe40000000000 */
[C---:B------:R-:W-:Y:S01]  /*03e0*/  LEA R11, R4.reuse, R19, 0x2 ;  /* 0x00000013040b7211 */ /* 0x040fe200078e10ff */
[----:B------:R-:W2:Y:S01]  /*03f0*/  LDS R10, [R19] ;  /* 0x00000000130a7984 */ /* 0x000ea20000000800 */
[----:B------:R-:W-:Y:S01]  /*0400*/  UISETP.NE.AND UP0, UPT, UR6, URZ, UPT ;  /* 0x000000ff0600728c */ /* 0x000fe2000bf05270 */
[C---:B0-----:R-:W-:Y:S02]  /*0410*/  LEA R9, R4.reuse, R9, 0x6 ;  /* 0x0000000904097211 */ /* 0x041fe400078e30ff */
[----:B------:R-:W-:-:S02]  /*0420*/  IMAD R21, R4, 0x4, R11 ;  /* 0x0000000404157824 */ /* 0x000fc400078e020b */
[----:B------:R-:W-:Y:S02]  /*0430*/  LDS R11, [R11] ;  /* 0x000000000b0b7984 */ /* 0x000fe40000000800 */
[C---:B------:R-:W-:Y:S02]  /*0440*/  IMAD R13, R4.reuse, 0x4, R21 ;  /* 0x00000004040d7824 */ /* 0x040fe400078e0215 */
[----:B------:R-:W0:Y:S03]  /*0450*/  LDS R12, [R21] ;  /* 0x00000000150c7984 */ /* 0x000e260000000800 */
[C---:B------:R-:W-:Y:S02]  /*0460*/  LEA R23, R4.reuse, R13, 0x2 ;  /* 0x0000000d04177211 */ /* 0x040fe400078e10ff */
[----:B------:R-:W-:Y:S03]  /*0470*/  LDS R13, [R13] ;  /* 0x000000000d0d7984 */ /* 0x000fe60000000800 */
[C---:B------:R-:W-:Y:S01]  /*0480*/  IMAD R15, R4.reuse, 0x4, R23 ;  /* 0x00000004040f7824 */ /* 0x040fe200078e0217 */
[----:B------:R-:W3:Y:S03]  /*0490*/  LDS R14, [R23] ;  /* 0x00000000170e7984 */ /* 0x000ee60000000800 */
[----:B------:R-:W-:-:S02]  /*04a0*/  IMAD R27, R4, 0x4, R15 ;  /* 0x00000004041b7824 */ /* 0x000fc400078e020f */
[----:B------:R-:W-:Y:S03]  /*04b0*/  LDS R15, [R15] ;  /* 0x000000000f0f7984 */ /* 0x000fe60000000800 */
[C---:B------:R-:W-:Y:S01]  /*04c0*/  LEA R17, R4.reuse, R27, 0x2 ;  /* 0x0000001b04117211 */ /* 0x040fe200078e10ff */
[----:B------:R-:W4:Y:S04]  /*04d0*/  LDS R16, [R27] ;  /* 0x000000001b107984 */ /* 0x000f280000000800 */
[C---:B------:R-:W-:Y:S02]  /*04e0*/  IMAD R25, R4.reuse, 0x4, R17 ;  /* 0x0000000404197824 */ /* 0x040fe400078e0211 */
[----:B------:R-:W-:Y:S02]  /*04f0*/  LDS R17, [R17] ;  /* 0x0000000011117984 */ /* 0x000fe40000000800 */
[----:B------:R-:W-:-:S02]  /*0500*/  IMAD R29, R4, 0x4, R25 ;  /* 0x00000004041d7824 */ /* 0x000fc400078e0219 */
[----:B------:R-:W5:Y:S01]  /*0510*/  LDS R18, [R25] ;  /* 0x0000000019127984 */ /* 0x000f620000000800 */
[----:B--2---:R-:W-:Y:S02]  /*0520*/  FMNMX3 R8, R5, R8, R10, !PT ;  /* 0x0000000805087276 */ /* 0x004fe4000780000a */
[C---:B------:R-:W-:Y:S01]  /*0530*/  LEA R24, R4.reuse, R29, 0x2 ;  /* 0x0000001d04187211 */ /* 0x040fe200078e10ff */
[----:B------:R-:W-:Y:S04]  /*0540*/  LDS R19, [R29] ;  /* 0x000000001d137984 */ /* 0x000fe80000000800 */
[----:B------:R-:W-:Y:S02]  /*0550*/  IMAD R22, R4, 0x4, R24 ;  /* 0x0000000404167824 */ /* 0x000fe400078e0218 */
[----:B------:R-:W2:Y:S01]  /*0560*/  LDS R24, [R24] ;  /* 0x0000000018187984 */ /* 0x000ea20000000800 */
[----:B0-----:R-:W-:Y:S01]  /*0570*/  FMNMX3 R8, R8, R11, R12, !PT ;  /* 0x0000000b08087276 */ /* 0x001fe2000780000c */
[----:B------:R-:W-:-:S02]  /*0580*/  IMAD R26, R4, 0x4, R22 ;  /* 0x00000004041a7824 */ /* 0x000fc400078e0216 */
[----:B------:R-:W-:Y:S03]  /*0590*/  LDS R22, [R22] ;  /* 0x0000000016167984 */ /* 0x000fe60000000800 */
[----:B------:R-:W-:Y:S01]  /*05a0*/  LEA R21, R4, R26, 0x2 ;  /* 0x0000001a04157211 */ /* 0x000fe200078e10ff */
[----:B------:R-:W0:Y:S01]  /*05b0*/  LDS R23, [R26] ;  /* 0x000000001a177984 */ /* 0x000e220000000800 */
[----:B---3--:R-:W-:-:S03]  /*05c0*/  FMNMX3 R8, R8, R13, R14, !PT ;  /* 0x0000000d08087276 */ /* 0x008fc6000780000e */
[----:B------:R-:W-:Y:S02]  /*05d0*/  IMAD R20, R4, 0x4, R21 ;  /* 0x0000000404147824 */ /* 0x000fe400078e0215 */
[----:B------:R-:W-:Y:S04]  /*05e0*/  LDS R21, [R21] ;  /* 0x0000000015157984 */ /* 0x000fe80000000800 */
[----:B------:R-:W3:Y:S01]  /*05f0*/  LDS R20, [R20] ;  /* 0x0000000014147984 */ /* 0x000ee20000000800 */
[----:B----4-:R-:W-:-:S04]  /*0600*/  FMNMX3 R8, R8, R15, R16, !PT ;  /* 0x0000000f08087276 */ /* 0x010fc80007800010 */
[----:B-----5:R-:W-:-:S04]  /*0610*/  FMNMX3 R8, R8, R17, R18, !PT ;  /* 0x0000001108087276 */ /* 0x020fc80007800012 */
[----:B--2---:R-:W-:-:S04]  /*0620*/  FMNMX3 R8, R8, R19, R24, !PT ;  /* 0x0000001308087276 */ /* 0x004fc80007800018 */
[----:B0-----:R-:W-:-:S04]  /*0630*/  FMNMX3 R8, R8, R22, R23, !PT ;  /* 0x0000001608087276 */ /* 0x001fc80007800017 */
[----:B---3--:R-:W-:Y:S01]  /*0640*/  FMNMX3 R5, R8, R21, R20, !PT ;  /* 0x0000001508057276 */ /* 0x008fe20007800014 */
[----:B------:R-:W-:Y:S06]  /*0650*/  BRA.U UP0, `(.L_x_2) ;  /* 0xfffffffd00507547 */ /* 0x000fec000b83ffff */
[----:B------:R-:W-:-:S07]  /*0660*/  VIADD R7, R7, 0x1 ;  /* 0x0000000107077836 */ /* 0x000fce0000000000 */
.L_x_1:
[----:B------:R-:W-:-:S09]  /*0670*/  UISETP.NE.AND UP0, UPT, UR7, URZ, UPT ;  /* 0x000000ff0700728c */ /* 0x000fd2000bf05270 */
[----:B------:R-:W-:Y:S05]  /*0680*/  BRA.U !UP0, `(.L_x_0) ;  /* 0x0000000108e07547 */ /* 0x000fea000b800000 */
[----:B------:R-:W-:Y:S02]  /*0690*/  UISETP.GE.U32.AND UP0, UPT, UR7, 0x8, UPT ;  /* 0x000000080700788c */ /* 0x000fe4000bf06070 */
[----:B------:R-:W-:-:S04]  /*06a0*/  ULOP3.LUT UR6, UR4, 0x7, URZ, 0xc0, !UPT ;  /* 0x0000000704067892 */ /* 0x000fc8000f8ec0ff */
[----:B------:R-:W-:-:S03]  /*06b0*/  UISETP.NE.AND UP1, UPT, UR6, URZ, UPT ;  /* 0x000000ff0600728c */ /* 0x000fc6000bf25270 */
[----:B------:R-:W-:Y:S08]  /*06c0*/  BRA.U !UP0, `(.L_x_3) ;  /* 0x0000000108587547 */ /* 0x000ff0000b800000 */
[C---:B------:R-:W-:Y:S02]  /*06d0*/  IMAD R9, R7.reuse, R4, RZ ;  /* 0x0000000407097224 */ /* 0x040fe400078e02ff */
[----:B------:R-:W-:Y:S02]  /*06e0*/  VIADD R7, R7, 0x8 ;  /* 0x0000000807077836 */ /* 0x000fe40000000000 */
[----:B------:R-:W-:-:S05]  /*06f0*/  IMAD R9, R9, 0x4, R6 ;  /* 0x0000000409097824 */ /* 0x000fca00078e0206 */
[C---:B------:R-:W-:Y:S01]  /*0700*/  LEA R11, R4.reuse, R9, 0x2 ;  /* 0x00000009040b7211 */ /* 0x040fe200078e10ff */
[----:B------:R-:W-:Y:S04]  /*0710*/  LDS R8, [R9] ;  /* 0x0000000009087984 */ /* 0x000fe80000000800 */
[C---:B------:R-:W-:Y:S02]  /*0720*/  IMAD R13, R4.reuse, 0x4, R11 ;  /* 0x00000004040d7824 */ /* 0x040fe400078e020b */
[----:B------:R-:W2:Y:S02]  /*0730*/  LDS R11, [R11] ;  /* 0x000000000b0b7984 */ /* 0x000ea40000000800 */
[C---:B------:R-:W-:Y:S02]  /*0740*/  IMAD R15, R4.reuse, 0x4, R13 ;  /* 0x00000004040f7824 */ /* 0x040fe400078e020d */
[----:B------:R-:W-:Y:S03]  /*0750*/  LDS R13, [R13] ;  /* 0x000000000d0d7984 */ /* 0x000fe60000000800 */
[----:B------:R-:W-:-:S02]  /*0760*/  LEA R17, R4, R15, 0x2 ;  /* 0x0000000f04117211 */ /* 0x000fc400078e10ff */
[----:B------:R-:W0:Y:S03]  /*0770*/  LDS R15, [R15] ;  /* 0x000000000f0f7984 */ /* 0x000e260000000800 */
[C---:B------:R-:W-:Y:S02]  /*0780*/  IMAD R19, R4.reuse, 0x4, R17 ;  /* 0x0000000404137824 */ /* 0x040fe400078e0211 */
[----:B------:R-:W-:Y:S02]  /*0790*/  LDS R17, [R17] ;  /* 0x0000000011117984 */ /* 0x000fe40000000800 */
[C---:B------:R-:W-:Y:S02]  /*07a0*/  IMAD R21, R4.reuse, 0x4, R19 ;  /* 0x0000000404157824 */ /* 0x040fe400078e0213 */
[----:B------:R-:W3:Y:S03]  /*07b0*/  LDS R19, [R19] ;  /* 0x0000000013137984 */ /* 0x000ee60000000800 */
[----:B------:R-:W-:-:S02]  /*07c0*/  LEA R10, R4, R21, 0x2 ;  /* 0x00000015040a7211 */ /* 0x000fc400078e10ff */
[----:B------:R-:W-:Y:S04]  /*07d0*/  LDS R21, [R21] ;  /* 0x0000000015157984 */ /* 0x000fe80000000800 */
[----:B------:R-:W4:Y:S01]  /*07e0*/  LDS R10, [R10] ;  /* 0x000000000a0a7984 */ /* 0x000f220000000800 */
[----:B--2---:R-:W-:-:S04]  /*07f0*/  FMNMX3 R8, R5, R8, R11, !PT ;  /* 0x0000000805087276 */ /* 0x004fc8000780000b */
[----:B0-----:R-:W-:-:S04]  /*0800*/  FMNMX3 R8, R8, R13, R15, !PT ;  /* 0x0000000d08087276 */ /* 0x001fc8000780000f */
[----:B---3--:R-:W-:-:S04]  /*0810*/  FMNMX3 R8, R8, R17, R19, !PT ;  /* 0x0000001108087276 */ /* 0x008fc80007800013 */
[----:B----4-:R-:W-:-:S07]  /*0820*/  FMNMX3 R5, R8, R21, R10, !PT ;  /* 0x0000001508057276 */ /* 0x010fce000780000a */
.L_x_3:
        /* <DEDUP_REMOVED lines=9> */
[----:B-1----:R-:W-:Y:S04]  /*08c0*/  LDS R6, [R9] ;  /* 0x0000000009067984 */ /* 0x002fe80000000800 */
[C---:B------:R-:W-:Y:S02]  /*08d0*/  IMAD R13, R4.reuse, 0x4, R11 ;  /* 0x00000004040d7824 */ /* 0x040fe400078e020b */
[----:B------:R-:W2:Y:S03]  /*08e0*/  LDS R11, [R11] ;  /* 0x000000000b0b7984 */ /* 0x000ea60000000800 */
[----:B------:R-:W-:Y:S01]  /*08f0*/  LEA R10, R4, R13, 0x2 ;  /* 0x0000000d040a7211 */ /* 0x000fe200078e10ff */
[----:B------:R-:W-:Y:S05]  /*0900*/  LDS R8, [R13] ;  /* 0x000000000d087984 */ /* 0x000fea0000000800 */
[----:B------:R-:W0:Y:S01]  /*0910*/  LDS R10, [R10] ;  /* 0x000000000a0a7984 */ /* 0x000e220000000800 */
[----:B--2---:R-:W-:-:S04]  /*0920*/  FMNMX3 R5, R5, R6, R11, !PT ;  /* 0x0000000605057276 */ /* 0x004fc8000780000b */
[----:B0-----:R-:W-:-:S07]  /*0930*/  FMNMX3 R5, R5, R8, R10, !PT ;  /* 0x0000000805057276 */ /* 0x001fce000780000a */
.L_x_4:
[----:B------:R-:W-:Y:S05]  /*0940*/  BRA.U !UP1, `(.L_x_0) ;  /* 0x0000000109307547 */ /* 0x000fea000b800000 */
[----:B------:R-:W-:Y:S01]  /*0950*/  IADD3 R2, PT, PT, R2, -UR11, R7 ;  /* 0x8000000b02027c10 */ /* 0x000fe2000fffe007 */
[----:B------:R-:W-:Y:S01]  /*0960*/  UIADD3 UR4, UPT, UPT, -UR4, URZ, URZ ;  /* 0x000000ff04047290 */ /* 0x000fe2000fffe1ff */
[----:B-1----:R-:W-:-:S03]  /*0970*/  SHF.L.U32 R6, R3, 0x2, RZ ;  /* 0x0000000203067819 */ /* 0x002fc600000006ff */
[----:B------:R-:W-:-:S04]  /*0980*/  IMAD.SHL.U32 R3, R2, 0x4, RZ ;  /* 0x0000000402037824 */ /* 0x000fc800078e00ff */
[----:B------:R-:W-:-:S05]  /*0990*/  IMAD R3, R3, R4, R6 ;  /* 0x0000000403037224 */ /* 0x000fca00078e0206 */
[----:B------:R-:W-:-:S07]  /*09a0*/  IADD3 R3, PT, PT, R3, UR5, RZ ;  /* 0x0000000503037c10 */ /* 0x000fce000fffe0ff */
.L_x_5:
[----:B------:R0:W2:Y:S01]  /*09b0*/  LDS R2, [R3] ;  /* 0x0000000003027984 */ /* 0x0000a20000000800 */
[----:B------:R-:W-:-:S04]  /*09c0*/  UIADD3 UR4, UPT, UPT, UR4, 0x1, URZ ;  /* 0x0000000104047890 */ /* 0x000fc8000fffe0ff */
[----:B------:R-:W-:Y:S01]  /*09d0*/  UISETP.NE.AND UP0, UPT, UR4, URZ, UPT ;  /* 0x000000ff0400728c */ /* 0x000fe2000bf05270 */
[----:B0-----:R-:W-:Y:S01]  /*09e0*/  IMAD R3, R4, 0x4, R3 ;  /* 0x0000000404037824 */ /* 0x001fe200078e0203 */
[----:B--2---:R-:W-:-:S07]  /*09f0*/  FMNMX R5, R2, R5, !PT ;  /* 0x0000000502057209 */ /* 0x004fce0007800000 */
[----:B------:R-:W-:Y:S05]  /*0a00*/  BRA.U UP0, `(.L_x_5) ;  /* 0xfffffffd00e87547 */ /* 0x000fea000b83ffff */
.L_x_0:
[----:B------:R-:W3:Y:S01]  /*0a10*/  LDC.64 R2, c[0x0][0x388] ;  /* 0x0000e200ff027b82 */ /* 0x000ee20000000a00 */
[----:B0-----:R-:W-:-:S05]  /*0a20*/  SHF.L.U32 R7, R0, 0x2, RZ ;  /* 0x0000000200077819 */ /* 0x001fca00000006ff */
[----:B---3--:R-:W-:-:S05]  /*0a30*/  IMAD.WIDE R2, R7, 0x4, R2 ;  /* 0x0000000407027825 */ /* 0x008fca00078e0202 */
[----:B--2---:R-:W-:Y:S01]  /*0a40*/  STG.E desc[UR8][R2.64], R5 ;  /* 0x0000000502007986 */ /* 0x004fe2000c101908 */
[----:B------:R-:W-:Y:S05]  /*0a50*/  EXIT ;  /* 0x000000000000794d */ /* 0x000fea0003800000 */
.L_x_6:
[----:B------:R-:W-:-:S00]  /*0a60*/  BRA `(.L_x_6) ;  /* 0xfffffffc00fc7947 */ /* 0x000fc0000383ffff */
[----:B------:R-:W-:-:S00]  /*0a70*/  NOP ;  /* 0x0000000000007918 */ /* 0x000fc00000000000 */
        /* <DEDUP_REMOVED lines=8> */
.L_x_53:


//--------------------- .text._Z17DilateSharedStep1PfS_iiiii --------------------------
	.section	.text._Z17DilateSharedStep1PfS_iiiii,"ax",@progbits
	.align	128
        .global         _Z17DilateSharedStep1PfS_iiiii
        .type           _Z17DilateSharedStep1PfS_iiiii,@function
        .size           _Z17DilateSharedStep1PfS_iiiii,(.L_x_54 - _Z17DilateSharedStep1PfS_iiiii)
        .other          _Z17DilateSharedStep1PfS_iiiii,@"STO_CUDA_ENTRY STV_DEFAULT"
_Z17DilateSharedStep1PfS_iiiii:
.text._Z17DilateSharedStep1PfS_iiiii:
[----:B------:R-:W-:Y:S01]  /*0000*/  LDC R1, c[0x0][0x37c] ;  /* 0x0000df00ff017b82 */ /* 0x000fe20000000800 */
[----:B------:R-:W0:Y:S07]  /*0010*/  S2R R3, SR_TID.Y ;  /* 0x0000000000037919 */ /* 0x000e2e0000002200 */
[----:B------:R-:W1:Y:S01]  /*0020*/  S2UR UR4, SR_CTAID.X ;  /* 0x00000000000479c3 */ /* 0x000e620000002500 */
[----:B------:R-:W1:Y:S01]  /*0030*/  LDCU UR10, c[0x0][0x39c] ;  /* 0x00007380ff0a77ac */ /* 0x000e620008000800 */
[----:B------:R-:W2:Y:S01]  /*0040*/  S2R R6, SR_TID.X ;  /* 0x0000000000067919 */ /* 0x000ea20000002100 */
[----:B------:R-:W3:Y:S05]  /*0050*/  LDCU UR7, c[0x0][0x360] ;  /* 0x00006c00ff0777ac */ /* 0x000eea0008000800 */
[----:B------:R-:W0:Y:S01]  /*0060*/  S2UR UR5, SR_CTAID.Y ;  /* 0x00000000000579c3 */ /* 0x000e220000002600 */
[----:B------:R-:W4:Y:S01]  /*0070*/  LDCU UR8, c[0x0][0x398] ;  /* 0x00007300ff0877ac */ /* 0x000f220008000800 */
[----:B------:R-:W5:Y:S06]  /*0080*/  LDCU UR11, c[0x0][0x394] ;  /* 0x00007280ff0b77ac */ /* 0x000f6c0008000800 */
[----:B------:R-:W0:Y:S08]  /*0090*/  LDC R0, c[0x0][0x3a0] ;  /* 0x0000e800ff007b82 */ /* 0x000e300000000800 */
[----:B------:R-:W2:Y:S01]  /*00a0*/  LDC R9, c[0x0][0x390] ;  /* 0x0000e400ff097b82 */ /* 0x000ea20000000800 */
[----:B-1----:R-:W-:-:S07]  /*00b0*/  UIMAD UR4, UR4, UR10, URZ ;  /* 0x0000000a040472a4 */ /* 0x002fce000f8e02ff */
[----:B------:R-:W1:Y:S01]  /*00c0*/  S2UR UR6, SR_CgaCtaId ;  /* 0x00000000000679c3 */ /* 0x000e620000008800 */
[----:B0-----:R-:W-:Y:S01]  /*00d0*/  IMAD R5, R0, UR5, R3 ;  /* 0x0000000500057c24 */ /* 0x001fe2000f8e0203 */
[----:B------:R-:W-:-:S04]  /*00e0*/  UMOV UR5, 0x400 ;  /* 0x0000040000057882 */ /* 0x000fc80000000000 */
[----:B----4-:R-:W-:Y:S02]  /*00f0*/  ISETP.GE.AND P0, PT, R5, UR8, PT ;  /* 0x0000000805007c0c */ /* 0x010fe4000bf06270 */
[--C-:B--2---:R-:W-:Y:S01]  /*0100*/  IADD3 R4, PT, PT, -R9, UR4, R6.reuse ;  /* 0x0000000409047c10 */ /* 0x104fe2000fffe106 */
[----:B---3--:R-:W-:-:S03]  /*0110*/  IMAD R6, R3, UR7, R6 ;  /* 0x0000000703067c24 */ /* 0x008fc6000f8e0206 */
[----:B-----5:R-:W-:Y:S01]  /*0120*/  ISETP.GE.OR P0, PT, R4, UR11, P0 ;  /* 0x0000000b04007c0c */ /* 0x020fe20008706670 */
[----:B-1----:R-:W-:-:S03]  /*0130*/  ULEA UR5, UR6, UR5, 0x18 ;  /* 0x0000000506057291 */ /* 0x002fc6000f8ec0ff */
[----:B------:R-:W-:-:S03]  /*0140*/  ISETP.LT.OR P0, PT, R4, RZ, P0 ;  /* 0x000000ff0400720c */ /* 0x000fc60000701670 */
[----:B------:R-:W-:-:S05]  /*0150*/  LEA R7, R6, UR5, 0x2 ;  /* 0x0000000506077c11 */ /* 0x000fca000f8e10ff */
[----:B------:R0:W-:Y:S01]  /*0160*/  STS [R7], RZ ;  /* 0x000000ff07007388 */ /* 0x0001e20000000800 */
[----:B------:R-:W-:Y:S06]  /*0170*/  BAR.SYNC.DEFER_BLOCKING 0x0 ;  /* 0x0000000000007b1d */ /* 0x000fec0000010000 */
[----:B------:R-:W-:Y:S05]  /*0180*/  @P0 EXIT ;  /* 0x000000000000094d */ /* 0x000fea0003800000 */
[----:B------:R-:W1:Y:S01]  /*0190*/  LDC.64 R2, c[0x0][0x380] ;  /* 0x0000e000ff027b82 */ /* 0x000e620000000a00 */
[----:B------:R-:W2:Y:S01]  /*01a0*/  LDCU.64 UR8, c[0x0][0x358] ;  /* 0x00006b00ff0877ac */ /* 0x000ea20008000a00 */
[----:B------:R-:W-:-:S04]  /*01b0*/  IMAD R0, R5, UR11, R4 ;  /* 0x0000000b05007c24 */ /* 0x000fc8000f8e0204 */
[----:B------:R-:W-:-:S04]  /*01c0*/  IMAD.SHL.U32 R5, R0, 0x4, RZ ;  /* 0x0000000400057824 */ /* 0x000fc800078e00ff */
[----:B-1----:R-:W-:-:S06]  /*01d0*/  IMAD.WIDE R2, R5, 0x4, R2 ;  /* 0x0000000405027825 */ /* 0x002fcc00078e0202 */
[----:B--2---:R-:W2:Y:S01]  /*01e0*/  LDG.E R2, desc[UR8][R2.64] ;  /* 0x0000000802027981 */ /* 0x004ea2000c1e1900 */
[----:B------:R-:W-:-:S06]  /*01f0*/  UIADD3 UR6, UPT, UPT, UR4, UR10, URZ ;  /* 0x0000000a04067290 */ /* 0x000fcc000fffe0ff */
[----:B------:R-:W-:-:S04]  /*0200*/  ISETP.GE.AND P0, PT, R4, UR6, PT ;  /* 0x0000000604007c0c */ /* 0x000fc8000bf06270 */
[----:B------:R-:W-:Y:S01]  /*0210*/  ISETP.LT.OR P0, PT, R4, UR4, P0 ;  /* 0x0000000404007c0c */ /* 0x000fe20008701670 */
[----:B--2---:R1:W-:Y:S01]  /*0220*/  STS [R7], R2 ;  /* 0x0000000207007388 */ /* 0x0043e20000000800 */
[----:B------:R-:W-:Y:S11]  /*0230*/  BAR.SYNC.DEFER_BLOCKING 0x0 ;  /* 0x0000000000007b1d */ /* 0x000ff60000010000 */
[----:B------:R-:W-:Y:S05]  /*0240*/  @P0 EXIT ;  /* 0x000000000000094d */ /* 0x000fea0003800000 */
[----:B------:R-:W-:Y:S01]  /*0250*/  IMAD.IADD R4, R6, 0x1, -R9 ;  /* 0x0000000106047824 */ /* 0x000fe200078e0a09 */
[----:B------:R-:W-:-:S03]  /*0260*/  ISETP.GE.AND P0, PT, R9, 0x1, PT ;  /* 0x000000010900780c */ /* 0x000fc60003f06270 */
[----:B------:R-:W-:-:S04]  /*0270*/  IMAD.SHL.U32 R4, R4, 0x4, RZ ;  /* 0x0000000404047824 */ /* 0x000fc800078e00ff */
[----:B-1----:R-:W-:Y:S01]  /*0280*/  VIADD R2, R4, UR5 ;  /* 0x0000000504027c36 */ /* 0x002fe20008000000 */
[----:B------:R1:W2:Y:S05]  /*0290*/  LDS R3, [R4+UR5] ;  /* 0x0000000504037984 */ /* 0x0002aa0008000800 */
[----:B------:R-:W-:Y:S05]  /*02a0*/  @!P0 BRA `(.L_x_7) ;  /* 0x00000004004c8947 */ /* 0x000fea0003800000 */
[----:B------:R-:W-:Y:S02]  /*02b0*/  IMAD.SHL.U32 R5, R9, 0x2, RZ ;  /* 0x0000000209057824 */ /* 0x000fe400078e00ff */
[----:B0-----:R-:W-:-:S03]  /*02c0*/  IMAD.MOV.U32 R7, RZ, RZ, 0x1 ;  /* 0x00000001ff077424 */ /* 0x001fc600078e00ff */
[C---:B------:R-:W-:Y:S02]  /*02d0*/  ISETP.GE.AND P0, PT, R5.reuse, 0x10, PT ;  /* 0x000000100500780c */ /* 0x040fe40003f06270 */
[----:B------:R-:W-:-:S04]  /*02e0*/  VIMNMX R5, PT, PT, R5, 0x1, !PT ;  /* 0x0000000105057848 */ /* 0x000fc80007fe0100 */
[----:B------:R-:W-:-:S07]  /*02f0*/  LOP3.LUT R23, R5, 0xf, RZ, 0xc0, !PT ;  /* 0x0000000f05177812 */ /* 0x000fce00078ec0ff */
[----:B------:R-:W-:Y:S05]  /*0300*/  @!P0 BRA `(.L_x_8) ;  /* 0x0000000000888947 */ /* 0x000fea0003800000 */
[----:B------:R-:W-:Y:S01]  /*0310*/  LOP3.LUT R8, R5, 0x7ffffff0, RZ, 0xc0, !PT ;  /* 0x7ffffff005087812 */ /* 0x000fe200078ec0ff */
[----:B------:R-:W-:Y:S02]  /*0320*/  VIADD R6, R2, 0x20 ;  /* 0x0000002002067836 */ /* 0x000fe40000000000 */
[----:B------:R-:W-:Y:S02]  /*0330*/  IMAD.MOV.U32 R7, RZ, RZ, RZ ;  /* 0x000000ffff077224 */ /* 0x000fe400078e00ff */
[----:B------:R-:W-:-:S07]  /*0340*/  IMAD.MOV R8, RZ, RZ, -R8 ;  /* 0x000000ffff087224 */ /* 0x000fce00078e0a08 */
.L_x_9:
[----:B------:R-:W-:Y:S01]  /*0350*/  LDS R16, [R6+-0x1c] ;  /* 0xffffe40006107984 */ /* 0x000fe20000000800 */
[----:B------:R-:W-:Y:S02]  /*0360*/  VIADD R8, R8, 0x10 ;  /* 0x0000001008087836 */ /* 0x000fe40000000000 */
[----:B------:R-:W-:Y:S01]  /*0370*/  VIADD R7, R7, 0x10 ;  /* 0x0000001007077836 */ /* 0x000fe20000000000 */
[----:B------:R-:W2:Y:S02]  /*0380*/  LDS R15, [R6+-0x18] ;  /* 0xffffe800060f7984 */ /* 0x000ea40000000800 */
[----:B------:R-:W-:Y:S02]  /*0390*/  ISETP.NE.AND P0, PT, R8, RZ, PT ;  /* 0x000000ff0800720c */ /* 0x000fe40003f05270 */
[----:B------:R-:W-:Y:S04]  /*03a0*/  LDS R18, [R6+-0x14] ;  /* 0xffffec0006127984 */ /* 0x000fe80000000800 */
[----:B------:R-:W0:Y:S04]  /*03b0*/  LDS R17, [R6+-0x10] ;  /* 0xfffff00006117984 */ /* 0x000e280000000800 */
[----:B------:R-:W-:Y:S04]  /*03c0*/  LDS R20, [R6+-0xc] ;  /* 0xfffff40006147984 */ /* 0x000fe80000000800 */
[----:B------:R-:W3:Y:S04]  /*03d0*/  LDS R19, [R6+-0x8] ;  /* 0xfffff80006137984 */ /* 0x000ee80000000800 */
[----:B------:R-:W-:Y:S04]  /*03e0*/  LDS R22, [R6+-0x4] ;  /* 0xfffffc0006167984 */ /* 0x000fe80000000800 */
[----:B------:R-:W4:Y:S04]  /*03f0*/  LDS R21, [R6] ;  /* 0x0000000006157984 */ /* 0x000f280000000800 */
[----:B------:R-:W-:Y:S04]  /*0400*/  LDS R24, [R6+0x4] ;  /* 0x0000040006187984 */ /* 0x000fe80000000800 */
[----:B------:R-:W5:Y:S04]  /*0410*/  LDS R25, [R6+0x8] ;  /* 0x0000080006197984 */ /* 0x000f680000000800 */
[----:B------:R-:W-:Y:S04]  /*0420*/  LDS R14, [R6+0xc] ;  /* 0x00000c00060e7984 */ /* 0x000fe80000000800 */
[----:B------:R-:W1:Y:S01]  /*0430*/  LDS R9, [R6+0x10] ;  /* 0x0000100006097984 */ /* 0x000e620000000800 */
[----:B--2---:R-:W-:-:S03]  /*0440*/  FMNMX3 R15, R3, R16, R15, !PT ;  /* 0x00000010030f7276 */ /* 0x004fc6000780000f */
[----:B------:R-:W-:Y:S04]  /*0450*/  LDS R13, [R6+0x14] ;  /* 0x00001400060d7984 */ /* 0x000fe80000000800 */
[----:B------:R-:W2:Y:S01]  /*0460*/  LDS R12, [R6+0x18] ;  /* 0x00001800060c7984 */ /* 0x000ea20000000800 */
[----:B0-----:R-:W-:-:S03]  /*0470*/  FMNMX3 R15, R15, R18, R17, !PT ;  /* 0x000000120f0f7276 */ /* 0x001fc60007800011 */
[----:B------:R-:W-:Y:S04]  /*0480*/  LDS R11, [R6+0x1c] ;  /* 0x00001c00060b7984 */ /* 0x000fe80000000800 */
[----:B------:R0:W2:Y:S01]  /*0490*/  LDS R10, [R6+0x20] ;  /* 0x00002000060a7984 */ /* 0x0000a20000000800 */
[----:B---3--:R-:W-:-:S04]  /*04a0*/  FMNMX3 R15, R15, R20, R19, !PT ;  /* 0x000000140f0f7276 */ /* 0x008fc80007800013 */
[----:B----4-:R-:W-:Y:S01]  /*04b0*/  FMNMX3 R15, R15, R22, R21, !PT ;  /* 0x000000160f0f7276 */ /* 0x010fe20007800015 */
[----:B0-----:R-:W-:-:S03]  /*04c0*/  VIADD R6, R6, 0x40 ;  /* 0x0000004006067836 */ /* 0x001fc60000000000 */
[----:B-----5:R-:W-:-:S04]  /*04d0*/  FMNMX3 R15, R15, R24, R25, !PT ;  /* 0x000000180f0f7276 */ /* 0x020fc80007800019 */
[----:B-1----:R-:W-:-:S04]  /*04e0*/  FMNMX3 R9, R15, R14, R9, !PT ;  /* 0x0000000e0f097276 */ /* 0x002fc80007800009 */
[----:B--2---:R-:W-:-:S04]  /*04f0*/  FMNMX3 R9, R9, R13, R12, !PT ;  /* 0x0000000d09097276 */ /* 0x004fc8000780000c */
[----:B------:R-:W-:Y:S01]  /*0500*/  FMNMX3 R3, R9, R11, R10, !PT ;  /* 0x0000000b09037276 */ /* 0x000fe2000780000a */
[----:B------:R-:W-:Y:S06]  /*0510*/  @P0 BRA `(.L_x_9) ;  /* 0xfffffffc008c0947 */ /* 0x000fec000383ffff */
[----:B------:R-:W-:-:S07]  /*0520*/  VIADD R7, R7, 0x1 ;  /* 0x0000000107077836 */ /* 0x000fce0000000000 */
.L_x_8:
[----:B------:R-:W-:-:S13]  /*0530*/  ISETP.NE.AND P0, PT, R23, RZ, PT ;  /* 0x000000ff1700720c */ /* 0x000fda0003f05270 */
[----:B------:R-:W-:Y:S05]  /*0540*/  @!P0 BRA `(.L_x_7) ;  /* 0x0000000000a48947 */ /* 0x000fea0003800000 */
[----:B------:R-:W-:Y:S02]  /*0550*/  ISETP.GE.U32.AND P0, PT, R23, 0x8, PT ;  /* 0x000000081700780c */ /* 0x000fe40003f06070 */
[----:B------:R-:W-:-:S04]  /*0560*/  LOP3.LUT R16, R5, 0x7, RZ, 0xc0, !PT ;  /* 0x0000000705107812 */ /* 0x000fc800078ec0ff */
[----:B------:R-:W-:-:S07]  /*0570*/  ISETP.NE.AND P1, PT, R16, RZ, PT ;  /* 0x000000ff1000720c */ /* 0x000fce0003f25270 */
[----:B------:R-:W-:Y:S06]  /*0580*/  @!P0 BRA `(.L_x_10) ;  /* 0x0000000000388947 */ /* 0x000fec0003800000 */
[C---:B------:R-:W-:Y:S02]  /*0590*/  IMAD R6, R7.reuse, 0x4, R2 ;  /* 0x0000000407067824 */ /* 0x040fe400078e0202 */
[----:B------:R-:W-:-:S03]  /*05a0*/  VIADD R7, R7, 0x8 ;  /* 0x0000000807077836 */ /* 0x000fc60000000000 */
[----:B------:R-:W-:Y:S04]  /*05b0*/  LDS R8, [R6] ;  /* 0x0000000006087984 */ /* 0x000fe80000000800 */
[----:B------:R-:W2:Y:S04]  /*05c0*/  LDS R9, [R6+0x4] ;  /* 0x0000040006097984 */ /* 0x000ea80000000800 */
[----:B------:R-:W-:Y:S04]  /*05d0*/  LDS R11, [R6+0x8] ;  /* 0x00000800060b7984 */ /* 0x000fe80000000800 */
[----:B------:R-:W0:Y:S04]  /*05e0*/  LDS R10, [R6+0xc] ;  /* 0x00000c00060a7984 */ /* 0x000e280000000800 */
[----:B------:R-:W-:Y:S04]  /*05f0*/  LDS R13, [R6+0x10] ;  /* 0x00001000060d7984 */ /* 0x000fe80000000800 */
[----:B------:R-:W3:Y:S04]  /*0600*/  LDS R12, [R6+0x14] ;  /* 0x00001400060c7984 */ /* 0x000ee80000000800 */
[----:B------:R-:W-:Y:S04]  /*0610*/  LDS R15, [R6+0x18] ;  /* 0x00001800060f7984 */ /* 0x000fe80000000800 */
[----:B------:R-:W4:Y:S01]  /*0620*/  LDS R14, [R6+0x1c] ;  /* 0x00001c00060e7984 */ /* 0x000f220000000800 */
[----:B--2---:R-:W-:-:S04]  /*0630*/  FMNMX3 R8, R3, R8, R9, !PT ;  /* 0x0000000803087276 */ /* 0x004fc80007800009 */
[----:B0-----:R-:W-:-:S04]  /*0640*/  FMNMX3 R8, R8, R11, R10, !PT ;  /* 0x0000000b08087276 */ /* 0x001fc8000780000a */
[----:B---3--:R-:W-:-:S04]  /*0650*/  FMNMX3 R8, R8, R13, R12, !PT ;  /* 0x0000000d08087276 */ /* 0x008fc8000780000c */
[----:B----4-:R-:W-:-:S07]  /*0660*/  FMNMX3 R3, R8, R15, R14, !PT ;  /* 0x0000000f08037276 */ /* 0x010fce000780000e */
.L_x_10:
        /* <DEDUP_REMOVED lines=10> */
[----:B------:R-:W0:Y:S01]  /*0710*/  LDS R9, [R2+0xc] ;  /* 0x00000c0002097984 */ /* 0x000e220000000800 */
[----:B--2---:R-:W-:-:S04]  /*0720*/  FMNMX3 R3, R3, R6, R8, !PT ;  /* 0x0000000603037276 */ /* 0x004fc80007800008 */
[----:B0-----:R-:W-:-:S07]  /*0730*/  FMNMX3 R3, R3, R10, R9, !PT ;  /* 0x0000000a03037276 */ /* 0x001fce0007800009 */
.L_x_11:
[----:B------:R-:W-:Y:S05]  /*0740*/  @!P1 BRA `(.L_x_7) ;  /* 0x0000000000249947 */ /* 0x000fea0003800000 */
[----:B-1----:R-:W-:Y:S02]  /*0750*/  IMAD R4, R7, 0x4, R4 ;  /* 0x0000000407047824 */ /* 0x002fe400078e0204 */
[----:B------:R-:W-:Y:S02]  /*0760*/  IMAD.MOV R5, RZ, RZ, -R5 ;  /* 0x000000ffff057224 */ /* 0x000fe400078e0a05 */
[----:B------:R-:W-:-:S07]  /*0770*/  VIADD R4, R4, UR5 ;  /* 0x0000000504047c36 */ /* 0x000fce0008000000 */
.L_x_12:
[----:B------:R0:W2:Y:S01]  /*0780*/  LDS R2, [R4] ;  /* 0x0000000004027984 */ /* 0x0000a20000000800 */
[----:B------:R-:W-:-:S05]  /*0790*/  VIADD R5, R5, 0x1 ;  /* 0x0000000105057836 */ /* 0x000fca0000000000 */
[----:B------:R-:W-:Y:S01]  /*07a0*/  ISETP.NE.AND P0, PT, R5, RZ, PT ;  /* 0x000000ff0500720c */ /* 0x000fe20003f05270 */
[----:B0-----:R-:W-:Y:S01]  /*07b0*/  VIADD R4, R4, 0x4 ;  /* 0x0000000404047836 */ /* 0x001fe20000000000 */
[----:B--2---:R-:W-:-:S11]  /*07c0*/  FMNMX R3, R2, R3, !PT ;  /* 0x0000000302037209 */ /* 0x004fd60007800000 */
[----:B------:R-:W-:Y:S05]  /*07d0*/  @P0 BRA `(.L_x_12) ;  /* 0xfffffffc00e80947 */ /* 0x000fea000383ffff */
.L_x_7:
[----:B-1----:R-:W1:Y:S02]  /*07e0*/  LDC.64 R4, c[0x0][0x388] ;  /* 0x0000e200ff047b82 */ /* 0x002e640000000a00 */
[----:B-1----:R-:W-:-:S05]  /*07f0*/  IMAD.WIDE R4, R0, 0x4, R4 ;  /* 0x0000000400047825 */ /* 0x002fca00078e0204 */
[----:B--2---:R-:W-:Y:S01]  /*0800*/  STG.E desc[UR8][R4.64], R3 ;  /* 0x0000000304007986 */ /* 0x004fe2000c101908 */
[----:B------:R-:W-:Y:S05]  /*0810*/  EXIT ;  /* 0x000000000000794d */ /* 0x000fea0003800000 */
.L_x_13:
        /* <DEDUP_REMOVED lines=14> */
.L_x_54:


//--------------------- .text._Z18ErosionSharedStep2PfS_iiiii --------------------------
	.section	.text._Z18ErosionSharedStep2PfS_iiiii,"ax",@progbits
	.align	128
        .global         _Z18ErosionSharedStep2PfS_iiiii
        .type           _Z18ErosionSharedStep2PfS_iiiii,@function
        .size           _Z18ErosionSharedStep2PfS_iiiii,(.L_x_55 - _Z18ErosionSharedStep2PfS_iiiii)
        .other          _Z18ErosionSharedStep2PfS_iiiii,@"STO_CUDA_ENTRY STV_DEFAULT"
_Z18ErosionSharedStep2PfS_iiiii:
.text._Z18ErosionSharedStep2PfS_iiiii:
[----:B------:R-:W-:Y:S01]  /*0000*/  LDC R1, c[0x0][0x37c] ;  /* 0x0000df00ff017b82 */ /* 0x000fe20000000800 */
[----:B------:R-:W0:Y:S07]  /*0010*/  S2R R2, SR_TID.Y ;  /* 0x0000000000027919 */ /* 0x000e2e0000002200 */
[----:B------:R-:W1:Y:S01]  /*0020*/  S2UR UR6, SR_CgaCtaId ;  /* 0x00000000000679c3 */ /* 0x000e620000008800 */
[----:B------:R-:W2:Y:S01]  /*0030*/  LDCU UR10, c[0x0][0x3a0] ;  /* 0x00007400ff0a77ac */ /* 0x000ea20008000800 */
[----:B------:R-:W-:Y:S01]  /*0040*/  HFMA2 R7, -RZ, RZ, 1.875, 0 ;  /* 0x3f800000ff077431 */ /* 0x000fe200000001ff */
[----:B------:R-:W3:Y:S01]  /*0050*/  S2R R3, SR_TID.X ;  /* 0x0000000000037919 */ /* 0x000ee20000002100 */
[----:B------:R-:W0:Y:S04]  /*0060*/  LDCU UR11, c[0x0][0x390] ;  /* 0x00007200ff0b77ac */ /* 0x000e280008000800 */
        /* <DEDUP_REMOVED lines=13> */
[----:B------:R0:W-:Y:S01]  /*0140*/  STS [R8], R7 ;  /* 0x0000000708007388 */ /* 0x0001e20000000800 */
        /* <DEDUP_REMOVED lines=23> */
[----:B0-----:R-:W-:-:S03]  /*02c0*/  IMAD.MOV.U32 R7, RZ, RZ, 0x1 ;  /* 0x00000001ff077424 */ /* 0x001fc600078e00ff */
        /* <DEDUP_REMOVED lines=8> */
[----:B------:R-:W-:-:S03]  /*0350*/  ULOP3.LUT UR6, UR4, 0x7ffffff0, URZ, 0xc0, !UPT ;  /* 0x7ffffff004067892 */ /* 0x000fc6000f8ec0ff */
[----:B------:R-:W-:Y:S01]  /*0360*/  IADD3 R7, PT, PT, R7, 0x4, RZ ;  /* 0x0000000407077810 */ /* 0x000fe20007ffe0ff */
[----:B------:R-:W-:-:S04]  /*0370*/  UIADD3 UR6, UPT, UPT, -UR6, URZ, URZ ;  /* 0x000000ff06067290 */ /* 0x000fc8000fffe1ff */
[----:B------:R-:W-:Y:S02]  /*0380*/  IMAD R8, R7, R4, R8 ;  /* 0x0000000407087224 */ /* 0x000fe400078e0208 */
[----:B------:R-:W-:Y:S02]  /*0390*/  IMAD.MOV.U32 R7, RZ, RZ, RZ ;  /* 0x000000ffff077224 */ /* 0x000fe400078e00ff */
[----:B------:R-:W-:-:S07]  /*03a0*/  VIADD R9, R8, UR5 ;  /* 0x0000000508097c36 */ /* 0x000fce0008000000 */
.L_x_16:
[C---:B------:R-:W-:Y:S01]  /*03b0*/  LEA R19, R4.reuse, R9, 0x2 ;  /* 0x0000000904137211 */ /* 0x040fe200078e10ff */
[----:B------:R0:W-:Y:S01]  /*03c0*/  LDS R8, [R9] ;  /* 0x0000000009087984 */ /* 0x0001e20000000800 */
[----:B------:R-:W-:Y:S01]  /*03d0*/  UIADD3 UR6, UPT, UPT, UR6, 0x10, URZ ;  /* 0x0000001006067890 */ /* 0x000fe2000fffe0ff */
[----:B------:R-:W-:Y:S02]  /*03e0*/  IADD3 R7, PT, PT, R7, 0x10, RZ ;  /* 0x0000001007077810 */ /* 0x000fe40007ffe0ff */
[C---:B------:R-:W-:Y:S01]  /*03f0*/  IMAD R11, R4.reuse, 0x4, R19 ;  /* 0x00000004040b7824 */ /* 0x040fe200078e0213 */
[----:B------:R-:W2:Y:S01]  /*0400*/  LDS R10, [R19] ;  /* 0x00000000130a7984 */ /* 0x000ea20000000800 */
[----:B------:R-:W-:Y:S02]  /*0410*/  UISETP.NE.AND UP0, UPT, UR6, URZ, UPT ;  /* 0x000000ff0600728c */ /* 0x000fe4000bf05270 */
[C---:B------:R-:W-:Y:S02]  /*0420*/  IMAD R21, R4.reuse, 0x4, R11 ;  /* 0x0000000404157824 */ /* 0x040fe400078e020b */
[----:B------:R-:W-:Y:S01]  /*0430*/  LDS R11, [R11] ;  /* 0x000000000b0b7984 */ /* 0x000fe20000000800 */
[----:B0-----:R-:W-:-:S02]  /*0440*/  IMAD R9, R4, 0x40, R9 ;  /* 0x0000004004097824 */ /* 0x001fc400078e0209 */
[C---:B------:R-:W-:Y:S01]  /*0450*/  LEA R13, R4.reuse, R21, 0x2 ;  /* 0x00000015040d7211 */ /* 0x040fe200078e10ff */
[----:B------:R-:W0:Y:S04]  /*0460*/  LDS R12, [R21] ;  /* 0x00000000150c7984 */ /* 0x000e280000000800 */
[C---:B------:R-:W-:Y:S02]  /*0470*/  IMAD R23, R4.reuse, 0x4, R13 ;  /* 0x0000000404177824 */ /* 0x040fe400078e020d */
[----:B------:R-:W-:Y:S02]  /*0480*/  LDS R13, [R13] ;  /* 0x000000000d0d7984 */ /* 0x000fe40000000800 */
[C---:B------:R-:W-:Y:S02]  /*0490*/  IMAD R15, R4.reuse, 0x4, R23 ;  /* 0x00000004040f7824 */ /* 0x040fe400078e0217 */
[----:B------:R-:W3:Y:S03]  /*04a0*/  LDS R14, [R23] ;  /* 0x00000000170e7984 */ /* 0x000ee60000000800 */
[----:B------:R-:W-:-:S02]  /*04b0*/  LEA R27, R4, R15, 0x2 ;  /* 0x0000000f041b7211 */ /* 0x000fc400078e10ff */
[----:B------:R-:W-:Y:S03]  /*04c0*/  LDS R15, [R15] ;  /* 0x000000000f0f7984 */ /* 0x000fe60000000800 */
[C---:B------:R-:W-:Y:S01]  /*04d0*/  IMAD R17, R4.reuse, 0x4, R27 ;  /* 0x0000000404117824 */ /* 0x040fe200078e021b */
[----:B------:R-:W4:Y:S03]  /*04e0*/  LDS R16, [R27] ;  /* 0x000000001b107984 */ /* 0x000f260000000800 */
[C---:B------:R-:W-:Y:S02]  /*04f0*/  IMAD R25, R4.reuse, 0x4, R17 ;  /* 0x0000000404197824 */ /* 0x040fe400078e0211 */
[----:B------:R-:W-:Y:S03]  /*0500*/  LDS R17, [R17] ;  /* 0x0000000011117984 */ /* 0x000fe60000000800 */
[----:B------:R-:W-:Y:S01]  /*0510*/  LEA R29, R4, R25, 0x2 ;  /* 0x00000019041d7211 */ /* 0x000fe200078e10ff */
[----:B------:R-:W5:Y:S01]  /*0520*/  LDS R18, [R25] ;  /* 0x0000000019127984 */ /* 0x000f620000000800 */
[----:B--2---:R-:W-:-:S03]  /*0530*/  FMNMX3 R8, R5, R8, R10, PT ;  /* 0x0000000805087276 */ /* 0x004fc6000380000a */
[C---:B------:R-:W-:Y:S01]  /*0540*/  IMAD R24, R4.reuse, 0x4, R29 ;  /* 0x0000000404187824 */ /* 0x040fe200078e021d */
[----:B------:R-:W-:Y:S03]  /*0550*/  LDS R19, [R29] ;  /* 0x000000001d137984 */ /* 0x000fe60000000800 */
[----:B------:R-:W-:Y:S02]  /*0560*/  IMAD R22, R4, 0x4, R24 ;  /* 0x0000000404167824 */ /* 0x000fe400078e0218 */
[----:B------:R-:W2:Y:S01]  /*0570*/  LDS R24, [R24] ;  /* 0x0000000018187984 */ /* 0x000ea20000000800 */
[----:B0-----:R-:W-:Y:S02]  /*0580*/  FMNMX3 R8, R8, R11, R12, PT ;  /* 0x0000000b08087276 */ /* 0x001fe4000380000c */
[C---:B------:R-:W-:Y:S02]  /*0590*/  LEA R26, R4.reuse, R22, 0x2 ;  /* 0x00000016041a7211 */ /* 0x040fe400078e10ff */
[----:B------:R-:W-:Y:S03]  /*05a0*/  LDS R22, [R22] ;  /* 0x0000000016167984 */ /* 0x000fe60000000800 */
[----:B------:R-:W-:Y:S01]  /*05b0*/  IMAD R21, R4, 0x4, R26 ;  /* 0x0000000404157824 */ /* 0x000fe200078e021a */
[----:B------:R-:W0:Y:S01]  /*05c0*/  LDS R23, [R26] ;  /* 0x000000001a177984 */ /* 0x000e220000000800 */
[----:B---3--:R-:W-:-:S02]  /*05d0*/  FMNMX3 R8, R8, R13, R14, PT ;  /* 0x0000000d08087276 */ /* 0x008fc4000380000e */
[----:B------:R-:W-:Y:S02]  /*05e0*/  IMAD R20, R4, 0x4, R21 ;  /* 0x0000000404147824 */ /* 0x000fe400078e0215 */
[----:B------:R-:W-:Y:S04]  /*05f0*/  LDS R21, [R21] ;  /* 0x0000000015157984 */ /* 0x000fe80000000800 */
[----:B------:R-:W3:Y:S01]  /*0600*/  LDS R20, [R20] ;  /* 0x0000000014147984 */ /* 0x000ee20000000800 */
[----:B----4-:R-:W-:-:S04]  /*0610*/  FMNMX3 R8, R8, R15, R16, PT ;  /* 0x0000000f08087276 */ /* 0x010fc80003800010 */
[----:B-----5:R-:W-:-:S04]  /*0620*/  FMNMX3 R8, R8, R17, R18, PT ;  /* 0x0000001108087276 */ /* 0x020fc80003800012 */
[----:B--2---:R-:W-:-:S04]  /*0630*/  FMNMX3 R8, R8, R19, R24, PT ;  /* 0x0000001308087276 */ /* 0x004fc80003800018 */
[----:B0-----:R-:W-:-:S04]  /*0640*/  FMNMX3 R8, R8, R22, R23, PT ;  /* 0x0000001608087276 */ /* 0x001fc80003800017 */
[----:B---3--:R-:W-:Y:S01]  /*0650*/  FMNMX3 R5, R8, R21, R20, PT ;  /* 0x0000001508057276 */ /* 0x008fe20003800014 */
[----:B------:R-:W-:Y:S06]  /*0660*/  BRA.U UP0, `(.L_x_16) ;  /* 0xfffffffd00507547 */ /* 0x000fec000b83ffff */
[----:B------:R-:W-:-:S07]  /*0670*/  VIADD R7, R7, 0x1 ;  /* 0x0000000107077836 */ /* 0x000fce0000000000 */
.L_x_15:
[----:B------:R-:W-:-:S09]  /*0680*/  UISETP.NE.AND UP0, UPT, UR7, URZ, UPT ;  /* 0x000000ff0700728c */ /* 0x000fd2000bf05270 */
[----:B------:R-:W-:Y:S05]  /*0690*/  BRA.U !UP0, `(.L_x_14) ;  /* 0x0000000108e07547 */ /* 0x000fea000b800000 */
[----:B------:R-:W-:Y:S02]  /*06a0*/  UISETP.GE.U32.AND UP0, UPT, UR7, 0x8, UPT ;  /* 0x000000080700788c */ /* 0x000fe4000bf06070 */
[----:B------:R-:W-:-:S04]  /*06b0*/  ULOP3.LUT UR6, UR4, 0x7, URZ, 0xc0, !UPT ;  /* 0x0000000704067892 */ /* 0x000fc8000f8ec0ff */
[----:B------:R-:W-:-:S03]  /*06c0*/  UISETP.NE.AND UP1, UPT, UR6, URZ, UPT ;  /* 0x000000ff0600728c */ /* 0x000fc6000bf25270 */
[----:B------:R-:W-:Y:S08]  /*06d0*/  BRA.U !UP0, `(.L_x_17) ;  /* 0x0000000108587547 */ /* 0x000ff0000b800000 */
[C---:B------:R-:W-:Y:S01]  /*06e0*/  IMAD R9, R7.reuse, R4, RZ ;  /* 0x0000000407097224 */ /* 0x040fe200078e02ff */
[----:B------:R-:W-:-:S04]  /*06f0*/  IADD3 R7, PT, PT, R7, 0x8, RZ ;  /* 0x0000000807077810 */ /* 0x000fc80007ffe0ff */
[----:B------:R-:W-:-:S05]  /*0700*/  LEA R9, R9, R6, 0x2 ;  /* 0x0000000609097211 */ /* 0x000fca00078e10ff */
[C---:B------:R-:W-:Y:S01]  /*0710*/  IMAD R11, R4.reuse, 0x4, R9 ;  /* 0x00000004040b7824 */ /* 0x040fe200078e0209 */
[----:B------:R-:W-:Y:S03]  /*0720*/  LDS R8, [R9] ;  /* 0x0000000009087984 */ /* 0x000fe60000000800 */
[C---:B------:R-:W-:Y:S02]  /*0730*/  IMAD R13, R4.reuse, 0x4, R11 ;  /* 0x00000004040d7824 */ /* 0x040fe400078e020b */
[----:B------:R-:W2:Y:S03]  /*0740*/  LDS R11, [R11] ;  /* 0x000000000b0b7984 */ /* 0x000ea60000000800 */
[C---:B------:R-:W-:Y:S02]  /*0750*/  LEA R15, R4.reuse, R13, 0x2 ;  /* 0x0000000d040f7211 */ /* 0x040fe400078e10ff */
[----:B------:R-:W-:Y:S03]  /*0760*/  LDS R13, [R13] ;  /* 0x000000000d0d7984 */ /* 0x000fe60000000800 */
[----:B------:R-:W-:-:S02]  /*0770*/  IMAD R17, R4, 0x4, R15 ;  /* 0x0000000404117824 */ /* 0x000fc400078e020f */
[----:B------:R-:W0:Y:S02]  /*0780*/  LDS R15, [R15] ;  /* 0x000000000f0f7984 */ /* 0x000e240000000800 */
[C---:B------:R-:W-:Y:S02]  /*0790*/  IMAD R19, R4.reuse, 0x4, R17 ;  /* 0x0000000404137824 */ /* 0x040fe400078e0211 */
[----:B------:R-:W-:Y:S03]  /*07a0*/  LDS R17, [R17] ;  /* 0x0000000011117984 */ /* 0x000fe60000000800 */
[C---:B------:R-:W-:Y:S02]  /*07b0*/  LEA R21, R4.reuse, R19, 0x2 ;  /* 0x0000001304157211 */ /* 0x040fe400078e10ff */
[----:B------:R-:W3:Y:S03]  /*07c0*/  LDS R19, [R19] ;  /* 0x0000000013137984 */ /* 0x000ee60000000800 */
[----:B------:R-:W-:-:S02]  /*07d0*/  IMAD R10, R4, 0x4, R21 ;  /* 0x00000004040a7824 */ /* 0x000fc400078e0215 */
[----:B------:R-:W-:Y:S04]  /*07e0*/  LDS R21, [R21] ;  /* 0x0000000015157984 */ /* 0x000fe80000000800 */
[----:B------:R-:W4:Y:S01]  /*07f0*/  LDS R10, [R10] ;  /* 0x000000000a0a7984 */ /* 0x000f220000000800 */
[----:B--2---:R-:W-:-:S04]  /*0800*/  FMNMX3 R8, R5, R8, R11, PT ;  /* 0x0000000805087276 */ /* 0x004fc8000380000b */
[----:B0-----:R-:W-:-:S04]  /*0810*/  FMNMX3 R8, R8, R13, R15, PT ;  /* 0x0000000d08087276 */ /* 0x001fc8000380000f */
[----:B---3--:R-:W-:-:S04]  /*0820*/  FMNMX3 R8, R8, R17, R19, PT ;  /* 0x0000001108087276 */ /* 0x008fc80003800013 */
[----:B----4-:R-:W-:-:S07]  /*0830*/  FMNMX3 R5, R8, R21, R10, PT ;  /* 0x0000001508057276 */ /* 0x010fce000380000a */
.L_x_17:
        /* <DEDUP_REMOVED lines=15> */
[----:B--2---:R-:W-:-:S04]  /*0930*/  FMNMX3 R5, R5, R6, R11, PT ;  /* 0x0000000605057276 */ /* 0x004fc8000380000b */
[----:B0-----:R-:W-:-:S07]  /*0940*/  FMNMX3 R5, R5, R8, R10, PT ;  /* 0x0000000805057276 */ /* 0x001fce000380000a */
.L_x_18:
[----:B------:R-:W-:Y:S05]  /*0950*/  BRA.U !UP1, `(.L_x_14) ;  /* 0x0000000109307547 */ /* 0x000fea000b800000 */
[----:B------:R-:W-:Y:S01]  /*0960*/  IADD3 R2, PT, PT, R2, -UR11, R7 ;  /* 0x8000000b02027c10 */ /* 0x000fe2000fffe007 */
[----:B------:R-:W-:Y:S01]  /*0970*/  UIADD3 UR4, UPT, UPT, -UR4, URZ, URZ ;  /* 0x000000ff04047290 */ /* 0x000fe2000fffe1ff */
[----:B-1----:R-:W-:-:S03]  /*0980*/  SHF.L.U32 R6, R3, 0x2, RZ ;  /* 0x0000000203067819 */ /* 0x002fc600000006ff */
[----:B------:R-:W-:-:S04]  /*0990*/  IMAD.SHL.U32 R3, R2, 0x4, RZ ;  /* 0x0000000402037824 */ /* 0x000fc800078e00ff */
[----:B------:R-:W-:-:S05]  /*09a0*/  IMAD R3, R3, R4, R6 ;  /* 0x0000000403037224 */ /* 0x000fca00078e0206 */
[----:B------:R-:W-:-:S07]  /*09b0*/  IADD3 R3, PT, PT, R3, UR5, RZ ;  /* 0x0000000503037c10 */ /* 0x000fce000fffe0ff */
.L_x_19:
[----:B------:R0:W2:Y:S01]  /*09c0*/  LDS R2, [R3] ;  /* 0x0000000003027984 */ /* 0x0000a20000000800 */
[----:B------:R-:W-:-:S04]  /*09d0*/  UIADD3 UR4, UPT, UPT, UR4, 0x1, URZ ;  /* 0x0000000104047890 */ /* 0x000fc8000fffe0ff */
[----:B------:R-:W-:Y:S01]  /*09e0*/  UISETP.NE.AND UP0, UPT, UR4, URZ, UPT ;  /* 0x000000ff0400728c */ /* 0x000fe2000bf05270 */
[----:B0-----:R-:W-:Y:S01]  /*09f0*/  IMAD R3, R4, 0x4, R3 ;  /* 0x0000000404037824 */ /* 0x001fe200078e0203 */
[----:B--2---:R-:W-:-:S07]  /*0a00*/  FMNMX R5, R2, R5, PT ;  /* 0x0000000502057209 */ /* 0x004fce0003800000 */
[----:B------:R-:W-:Y:S05]  /*0a10*/  BRA.U UP0, `(.L_x_19) ;  /* 0xfffffffd00e87547 */ /* 0x000fea000b83ffff */
.L_x_14:
[----:B------:R-:W3:Y:S01]  /*0a20*/  LDC.64 R2, c[0x0][0x388] ;  /* 0x0000e200ff027b82 */ /* 0x000ee20000000a00 */
[----:B0-----:R-:W-:-:S05]  /*0a30*/  SHF.L.U32 R7, R0, 0x2, RZ ;  /* 0x0000000200077819 */ /* 0x001fca00000006ff */
[----:B---3--:R-:W-:-:S05]  /*0a40*/  IMAD.WIDE R2, R7, 0x4, R2 ;  /* 0x0000000407027825 */ /* 0x008fca00078e0202 */
[----:B--2---:R-:W-:Y:S01]  /*0a50*/  STG.E desc[UR8][R2.64], R5 ;  /* 0x0000000502007986 */ /* 0x004fe2000c101908 */
[----:B------:R-:W-:Y:S05]  /*0a60*/  EXIT ;  /* 0x000000000000794d */ /* 0x000fea0003800000 */
.L_x_20:
        /* <DEDUP_REMOVED lines=9> */
.L_x_55:


//--------------------- .text._Z18ErosionSharedStep1PfS_iiiii --------------------------
	.section	.text._Z18ErosionSharedStep1PfS_iiiii,"ax",@progbits
	.align	128
        .global         _Z18ErosionSharedStep1PfS_iiiii
        .type           _Z18ErosionSharedStep1PfS_iiiii,@function
        .size           _Z18ErosionSharedStep1PfS_iiiii,(.L_x_56 - _Z18ErosionSharedStep1PfS_iiiii)
        .other          _Z18ErosionSharedStep1PfS_iiiii,@"STO_CUDA_ENTRY STV_DEFAULT"
_Z18ErosionSharedStep1PfS_iiiii:
.text._Z18ErosionSharedStep1PfS_iiiii:
        /* <DEDUP_REMOVED lines=14> */
[----:B------:R-:W-:Y:S01]  /*00e0*/  UMOV UR5, 0x400 ;  /* 0x0000040000057882 */ /* 0x000fe20000000000 */
[----:B------:R-:W-:-:S03]  /*00f0*/  IMAD.MOV.U32 R0, RZ, RZ, 0x3f800000 ;  /* 0x3f800000ff007424 */ /* 0x000fc600078e00ff */
[----:B----4-:R-:W-:Y:S02]  /*0100*/  ISETP.GE.AND P0, PT, R5, UR8, PT ;  /* 0x0000000805007c0c */ /* 0x010fe4000bf06270 */
[--C-:B--2---:R-:W-:Y:S01]  /*0110*/  IADD3 R4, PT, PT, -R9, UR4, R6.reuse ;  /* 0x0000000409047c10 */ /* 0x104fe2000fffe106 */
[----:B---3--:R-:W-:-:S03]  /*0120*/  IMAD R6, R3, UR7, R6 ;  /* 0x0000000703067c24 */ /* 0x008fc6000f8e0206 */
[----:B-----5:R-:W-:Y:S01]  /*0130*/  ISETP.GE.OR P0, PT, R4, UR11, P0 ;  /* 0x0000000b04007c0c */ /* 0x020fe20008706670 */
[----:B-1----:R-:W-:-:S03]  /*0140*/  ULEA UR5, UR6, UR5, 0x18 ;  /* 0x0000000506057291 */ /* 0x002fc6000f8ec0ff */
[----:B------:R-:W-:-:S03]  /*0150*/  ISETP.LT.OR P0, PT, R4, RZ, P0 ;  /* 0x000000ff0400720c */ /* 0x000fc60000701670 */
[----:B------:R-:W-:-:S05]  /*0160*/  LEA R7, R6, UR5, 0x2 ;  /* 0x0000000506077c11 */ /* 0x000fca000f8e10ff */
[----:B------:R0:W-:Y:S01]  /*0170*/  STS [R7], R0 ;  /* 0x0000000007007388 */ /* 0x0001e20000000800 */
[----:B------:R-:W-:Y:S06]  /*0180*/  BAR.SYNC.DEFER_BLOCKING 0x0 ;  /* 0x0000000000007b1d */ /* 0x000fec0000010000 */
[----:B------:R-:W-:Y:S05]  /*0190*/  @P0 EXIT ;  /* 0x000000000000094d */ /* 0x000fea0003800000 */
[----:B------:R-:W1:Y:S01]  /*01a0*/  LDC.64 R2, c[0x0][0x380] ;  /* 0x0000e000ff027b82 */ /* 0x000e620000000a00 */
[----:B------:R-:W2:Y:S01]  /*01b0*/  LDCU.64 UR8, c[0x0][0x358] ;  /* 0x00006b00ff0877ac */ /* 0x000ea20008000a00 */
[----:B0-----:R-:W-:-:S04]  /*01c0*/  IMAD R0, R5, UR11, R4 ;  /* 0x0000000b05007c24 */ /* 0x001fc8000f8e0204 */
        /* <DEDUP_REMOVED lines=12> */
[----:B0-----:R-:W-:Y:S01]  /*0290*/  VIADD R2, R4, UR5 ;  /* 0x0000000504027c36 */ /* 0x001fe20008000000 */
[----:B------:R0:W1:Y:S05]  /*02a0*/  LDS R3, [R4+UR5] ;  /* 0x0000000504037984 */ /* 0x00006a0008000800 */
[----:B------:R-:W-:Y:S05]  /*02b0*/  @!P0 BRA `(.L_x_21) ;  /* 0x00000004004c8947 */ /* 0x000fea0003800000 */
[----:B------:R-:W-:Y:S02]  /*02c0*/  IMAD.SHL.U32 R5, R9, 0x2, RZ ;  /* 0x0000000209057824 */ /* 0x000fe400078e00ff */
[----:B------:R-:W-:-:S03]  /*02d0*/  IMAD.MOV.U32 R7, RZ, RZ, 0x1 ;  /* 0x00000001ff077424 */ /* 0x000fc600078e00ff */
        /* <DEDUP_REMOVED lines=8> */
.L_x_23:
[----:B------:R-:W-:Y:S01]  /*0360*/  LDS R16, [R6+-0x1c] ;  /* 0xffffe40006107984 */ /* 0x000fe20000000800 */
[----:B------:R-:W-:Y:S02]  /*0370*/  VIADD R8, R8, 0x10 ;  /* 0x0000001008087836 */ /* 0x000fe40000000000 */
[----:B------:R-:W-:Y:S01]  /*0380*/  VIADD R7, R7, 0x10 ;  /* 0x0000001007077836 */ /* 0x000fe20000000000 */
[----:B------:R-:W1:Y:S02]  /*0390*/  LDS R15, [R6+-0x18] ;  /* 0xffffe800060f7984 */ /* 0x000e640000000800 */
[----:B------:R-:W-:Y:S02]  /*03a0*/  ISETP.NE.AND P0, PT, R8, RZ, PT ;  /* 0x000000ff0800720c */ /* 0x000fe40003f05270 */
[----:B------:R-:W-:Y:S04]  /*03b0*/  LDS R18, [R6+-0x14] ;  /* 0xffffec0006127984 */ /* 0x000fe80000000800 */
[----:B------:R-:W2:Y:S04]  /*03c0*/  LDS R17, [R6+-0x10] ;  /* 0xfffff00006117984 */ /* 0x000ea80000000800 */
[----:B------:R-:W-:Y:S04]  /*03d0*/  LDS R20, [R6+-0xc] ;  /* 0xfffff40006147984 */ /* 0x000fe80000000800 */
[----:B------:R-:W3:Y:S04]  /*03e0*/  LDS R19, [R6+-0x8] ;  /* 0xfffff80006137984 */ /* 0x000ee80000000800 */
[----:B------:R-:W-:Y:S04]  /*03f0*/  LDS R22, [R6+-0x4] ;  /* 0xfffffc0006167984 */ /* 0x000fe80000000800 */
[----:B------:R-:W4:Y:S04]  /*0400*/  LDS R21, [R6] ;  /* 0x0000000006157984 */ /* 0x000f280000000800 */
[----:B------:R-:W-:Y:S04]  /*0410*/  LDS R24, [R6+0x4] ;  /* 0x0000040006187984 */ /* 0x000fe80000000800 */
[----:B------:R-:W5:Y:S04]  /*0420*/  LDS R25, [R6+0x8] ;  /* 0x0000080006197984 */ /* 0x000f680000000800 */
[----:B------:R-:W-:Y:S04]  /*0430*/  LDS R14, [R6+0xc] ;  /* 0x00000c00060e7984 */ /* 0x000fe80000000800 */
[----:B------:R-:W0:Y:S01]  /*0440*/  LDS R9, [R6+0x10] ;  /* 0x0000100006097984 */ /* 0x000e220000000800 */
[----:B-1----:R-:W-:-:S03]  /*0450*/  FMNMX3 R15, R3, R16, R15, PT ;  /* 0x00000010030f7276 */ /* 0x002fc6000380000f */
[----:B------:R-:W-:Y:S04]  /*0460*/  LDS R13, [R6+0x14] ;  /* 0x00001400060d7984 */ /* 0x000fe80000000800 */
[----:B------:R-:W1:Y:S01]  /*0470*/  LDS R12, [R6+0x18] ;  /* 0x00001800060c7984 */ /* 0x000e620000000800 */
[----:B--2---:R-:W-:-:S03]  /*0480*/  FMNMX3 R15, R15, R18, R17, PT ;  /* 0x000000120f0f7276 */ /* 0x004fc60003800011 */
[----:B------:R-:W-:Y:S04]  /*0490*/  LDS R11, [R6+0x1c] ;  /* 0x00001c00060b7984 */ /* 0x000fe80000000800 */
[----:B------:R2:W1:Y:S01]  /*04a0*/  LDS R10, [R6+0x20] ;  /* 0x00002000060a7984 */ /* 0x0004620000000800 */
[----:B---3--:R-:W-:-:S04]  /*04b0*/  FMNMX3 R15, R15, R20, R19, PT ;  /* 0x000000140f0f7276 */ /* 0x008fc80003800013 */
[----:B----4-:R-:W-:Y:S01]  /*04c0*/  FMNMX3 R15, R15, R22, R21, PT ;  /* 0x000000160f0f7276 */ /* 0x010fe20003800015 */
[----:B--2---:R-:W-:-:S03]  /*04d0*/  VIADD R6, R6, 0x40 ;  /* 0x0000004006067836 */ /* 0x004fc60000000000 */
[----:B-----5:R-:W-:-:S04]  /*04e0*/  FMNMX3 R15, R15, R24, R25, PT ;  /* 0x000000180f0f7276 */ /* 0x020fc80003800019 */
[----:B0-----:R-:W-:-:S04]  /*04f0*/  FMNMX3 R9, R15, R14, R9, PT ;  /* 0x0000000e0f097276 */ /* 0x001fc80003800009 */
[----:B-1----:R-:W-:-:S04]  /*0500*/  FMNMX3 R9, R9, R13, R12, PT ;  /* 0x0000000d09097276 */ /* 0x002fc8000380000c */
[----:B------:R-:W-:Y:S01]  /*0510*/  FMNMX3 R3, R9, R11, R10, PT ;  /* 0x0000000b09037276 */ /* 0x000fe2000380000a */
[----:B------:R-:W-:Y:S06]  /*0520*/  @P0 BRA `(.L_x_23) ;  /* 0xfffffffc008c0947 */ /* 0x000fec000383ffff */
[----:B------:R-:W-:-:S07]  /*0530*/  VIADD R7, R7, 0x1 ;  /* 0x0000000107077836 */ /* 0x000fce0000000000 */
.L_x_22:
        /* <DEDUP_REMOVED lines=9> */
[----:B------:R-:W1:Y:S04]  /*05d0*/  LDS R9, [R6+0x4] ;  /* 0x0000040006097984 */ /* 0x000e680000000800 */
[----:B------:R-:W-:Y:S04]  /*05e0*/  LDS R11, [R6+0x8] ;  /* 0x00000800060b7984 */ /* 0x000fe80000000800 */
[----:B------:R-:W2:Y:S04]  /*05f0*/  LDS R10, [R6+0xc] ;  /* 0x00000c00060a7984 */ /* 0x000ea80000000800 */
[----:B------:R-:W-:Y:S04]  /*0600*/  LDS R13, [R6+0x10] ;  /* 0x00001000060d7984 */ /* 0x000fe80000000800 */
[----:B------:R-:W3:Y:S04]  /*0610*/  LDS R12, [R6+0x14] ;  /* 0x00001400060c7984 */ /* 0x000ee80000000800 */
[----:B------:R-:W-:Y:S04]  /*0620*/  LDS R15, [R6+0x18] ;  /* 0x00001800060f7984 */ /* 0x000fe80000000800 */
[----:B------:R-:W4:Y:S01]  /*0630*/  LDS R14, [R6+0x1c] ;  /* 0x00001c00060e7984 */ /* 0x000f220000000800 */
[----:B-1----:R-:W-:-:S04]  /*0640*/  FMNMX3 R8, R3, R8, R9, PT ;  /* 0x0000000803087276 */ /* 0x002fc80003800009 */
[----:B--2---:R-:W-:-:S04]  /*0650*/  FMNMX3 R8, R8, R11, R10, PT ;  /* 0x0000000b08087276 */ /* 0x004fc8000380000a */
[----:B---3--:R-:W-:-:S04]  /*0660*/  FMNMX3 R8, R8, R13, R12, PT ;  /* 0x0000000d08087276 */ /* 0x008fc8000380000c */
[----:B----4-:R-:W-:-:S07]  /*0670*/  FMNMX3 R3, R8, R15, R14, PT ;  /* 0x0000000f08037276 */ /* 0x010fce000380000e */
.L_x_24:
        /* <DEDUP_REMOVED lines=10> */
[----:B------:R-:W2:Y:S01]  /*0720*/  LDS R9, [R2+0xc] ;  /* 0x00000c0002097984 */ /* 0x000ea20000000800 */
[----:B-1----:R-:W-:-:S04]  /*0730*/  FMNMX3 R3, R3, R6, R8, PT ;  /* 0x0000000603037276 */ /* 0x002fc80003800008 */
[----:B--2---:R-:W-:-:S07]  /*0740*/  FMNMX3 R3, R3, R10, R9, PT ;  /* 0x0000000a03037276 */ /* 0x004fce0003800009 */
.L_x_25:
[----:B------:R-:W-:Y:S05]  /*0750*/  @!P1 BRA `(.L_x_21) ;  /* 0x0000000000249947 */ /* 0x000fea0003800000 */
[----:B0-----:R-:W-:Y:S02]  /*0760*/  IMAD R4, R7, 0x4, R4 ;  /* 0x0000000407047824 */ /* 0x001fe400078e0204 */
[----:B------:R-:W-:Y:S02]  /*0770*/  IMAD.MOV R5, RZ, RZ, -R5 ;  /* 0x000000ffff057224 */ /* 0x000fe400078e0a05 */
[----:B------:R-:W-:-:S07]  /*0780*/  VIADD R4, R4, UR5 ;  /* 0x0000000504047c36 */ /* 0x000fce0008000000 */
.L_x_26:
[----:B------:R0:W1:Y:S01]  /*0790*/  LDS R2, [R4] ;  /* 0x0000000004027984 */ /* 0x0000620000000800 */
[----:B------:R-:W-:-:S05]  /*07a0*/  VIADD R5, R5, 0x1 ;  /* 0x0000000105057836 */ /* 0x000fca0000000000 */
[----:B------:R-:W-:Y:S01]  /*07b0*/  ISETP.NE.AND P0, PT, R5, RZ, PT ;  /* 0x000000ff0500720c */ /* 0x000fe20003f05270 */
[----:B0-----:R-:W-:Y:S01]  /*07c0*/  VIADD R4, R4, 0x4 ;  /* 0x0000000404047836 */ /* 0x001fe20000000000 */
[----:B-1----:R-:W-:-:S11]  /*07d0*/  FMNMX R3, R2, R3, PT ;  /* 0x0000000302037209 */ /* 0x002fd60003800000 */
[----:B------:R-:W-:Y:S05]  /*07e0*/  @P0 BRA `(.L_x_26) ;  /* 0xfffffffc00e80947 */ /* 0x000fea000383ffff */
.L_x_21:
[----:B0-----:R-:W0:Y:S02]  /*07f0*/  LDC.64 R4, c[0x0][0x388] ;  /* 0x0000e200ff047b82 */ /* 0x001e240000000a00 */
[----:B0-----:R-:W-:-:S05]  /*0800*/  IMAD.WIDE R4, R0, 0x4, R4 ;  /* 0x0000000400047825 */ /* 0x001fca00078e0204 */
[----:B-1----:R-:W-:Y:S01]  /*0810*/  STG.E desc[UR8][R4.64], R3 ;  /* 0x0000000304007986 */ /* 0x002fe2000c101908 */
[----:B------:R-:W-:Y:S05]  /*0820*/  EXIT ;  /* 0x000000000000794d */ /* 0x000fea0003800000 */
.L_x_27:
        /* <DEDUP_REMOVED lines=13> */
.L_x_56:


//--------------------- .text._Z19d_recursiveGaussianPfS_iif --------------------------
	.section	.text._Z19d_recursiveGaussianPfS_iif,"ax",@progbits
	.align	128
        .global         _Z19d_recursiveGaussianPfS_iif
        .type           _Z19d_recursiveGaussianPfS_iif,@function
        .size           _Z19d_recursiveGaussianPfS_iif,(.L_x_52 - _Z19d_recursiveGaussianPfS_iif)
        .other          _Z19d_recursiveGaussianPfS_iif,@"STO_CUDA_ENTRY STV_DEFAULT"
_Z19d_recursiveGaussianPfS_iif:
.text._Z19d_recursiveGaussianPfS_iif:
[----:B------:R-:W-:Y:S08]  /*0000*/  LDC R1, c[0x0][0x37c] ;  /* 0x0000df00ff017b82 */ /* 0x000ff00000000800 */
[----:B------:R-:W0:Y:S01]  /*0010*/  LDC R6, c[0x0][0x398] ;  /* 0x0000e600ff067b82 */ /* 0x000e220000000800 */
[----:B------:R-:W1:Y:S01]  /*0020*/  S2R R5, SR_TID.X ;  /* 0x0000000000057919 */ /* 0x000e620000002100 */
[----:B------:R-:W-:-:S02]  /*0030*/  UMOV UR5, 0x3fd8f5c3 ;  /* 0x3fd8f5c300057882 */ /* 0x000fc40000000000 */
[----:B------:R-:W-:-:S04]  /*0040*/  MOV R7, UR5 ;  /* 0x0000000500077c02 */ /* 0x000fc80008000f00 */
[----:B------:R-:W1:Y:S08]  /*0050*/  S2UR UR4, SR_CTAID.X ;  /* 0x00000000000479c3 */ /* 0x000e700000002500 */
[----:B------:R-:W1:Y:S01]  /*0060*/  LDC R10, c[0x0][0x360] ;  /* 0x0000d800ff0a7b82 */ /* 0x000e620000000800 */
[----:B0-----:R-:W-:-:S04]  /*0070*/  FMNMX.NAN R6, R6, 0.10000000149011611938, !PT ;  /* 0x3dcccccd06067809 */ /* 0x001fc80007820000 */
[----:B------:R-:W0:Y:S08]  /*0080*/  MUFU.RCP R3, R6 ;  /* 0x0000000600037308 */ /* 0x000e300000001000 */
[----:B------:R-:W2:Y:S01]  /*0090*/  FCHK P0, R7, R6 ;  /* 0x0000000607007302 */ /* 0x000ea20000000000 */
[----:B-1----:R-:W-:Y:S02]  /*00a0*/  IMAD R10, R10, UR4, R5 ;  /* 0x000000040a0a7c24 */ /* 0x002fe4000f8e0205 */
[----:B0-----:R-:W-:-:S04]  /*00b0*/  FFMA R0, -R6, R3, 1 ;  /* 0x3f80000006007423 */ /* 0x001fc80000000103 */
[----:B------:R-:W-:-:S04]  /*00c0*/  FFMA R0, R3, R0, R3 ;  /* 0x0000000003007223 */ /* 0x000fc80000000003 */
[----:B------:R-:W-:-:S04]  /*00d0*/  FFMA R3, R0, 1.6950000524520874023, RZ ;  /* 0x3fd8f5c300037823 */ /* 0x000fc800000000ff */
[----:B------:R-:W-:-:S04]  /*00e0*/  FFMA R2, -R6, R3, 1.6950000524520874023 ;  /* 0x3fd8f5c306027423 */ /* 0x000fc80000000103 */
[----:B------:R-:W-:Y:S01]  /*00f0*/  FFMA R3, R0, R2, R3 ;  /* 0x0000000200037223 */ /* 0x000fe20000000003 */
[----:B--2---:R-:W-:Y:S06]  /*0100*/  @!P0 BRA `(.L_x_28) ;  /* 0x0000000000108947 */ /* 0x004fec0003800000 */
[----:B------:R-:W-:Y:S01]  /*0110*/  HFMA2 R5, -RZ, RZ, 1.9609375, -23600 ;  /* 0x3fd8f5c3ff057431 */ /* 0x000fe200000001ff */
[----:B------:R-:W-:-:S07]  /*0120*/  MOV R8, 0x140 ;  /* 0x0000014000087802 */ /* 0x000fce0000000f00 */
[----:B------:R-:W-:Y:S05]  /*0130*/  CALL.REL.NOINC `($__internal_0_$__cuda_sm3x_div_rn_noftz_f32_slowpath) ;  /* 0x00000018009c7944 */ /* 0x000fea0003c00000 */
[----:B------:R-:W-:-:S07]  /*0140*/  MOV R3, R5 ;  /* 0x0000000500037202 */ /* 0x000fce0000000f00 */
.L_x_28:
[----:B------:R-:W-:Y:S01]  /*0150*/  HFMA2 R5, -RZ, RZ, 0.96630859375, -0.0022525787353515625 ;  /* 0x3bbb989dff057431 */ /* 0x000fe200000001ff */
[----:B------:R-:W-:Y:S01]  /*0160*/  MOV R6, 0x437c0000 ;  /* 0x437c000000067802 */ /* 0x000fe20000000f00 */
[----:B------:R-:W-:-:S03]  /*0170*/  FMUL R4, R3, -2 ;  /* 0xc000000003047820 */ /* 0x000fc60000400000 */
[-C--:B------:R-:W-:Y:S01]  /*0180*/  FFMA.SAT R0, R3, -R5.reuse, 0.5 ;  /* 0x3f00000003007423 */ /* 0x080fe20000002805 */
[----:B------:R-:W-:-:S03]  /*0190*/  FFMA.SAT R5, R4, R5, 0.5 ;  /* 0x3f00000004057423 */ /* 0x000fc60000002005 */
[-C--:B------:R-:W-:Y:S01]  /*01a0*/  FFMA.RM R0, R0, R6.reuse, 12582913 ;  /* 0x4b40000100007423 */ /* 0x080fe20000004006 */
[----:B------:R-:W-:-:S03]  /*01b0*/  FFMA.RM R6, R5, R6, 12582913 ;  /* 0x4b40000105067423 */ /* 0x000fc60000004006 */
[----:B------:R-:W-:Y:S01]  /*01c0*/  FADD R2, R0, -12583039 ;  /* 0xcb40007f00027421 */ /* 0x000fe20000000000 */
[----:B------:R-:W-:-:S03]  /*01d0*/  FADD R5, R6, -12583039 ;  /* 0xcb40007f06057421 */ /* 0x000fc60000000000 */
[----:B------:R-:W-:Y:S01]  /*01e0*/  FFMA R2, R3, -1.4426950216293334961, -R2 ;  /* 0xbfb8aa3b03027823 */ /* 0x000fe20000000802 */
[----:B------:R-:W-:-:S03]  /*01f0*/  FFMA R7, R4, 1.4426950216293334961, -R5 ;  /* 0x3fb8aa3b04077823 */ /* 0x000fc60000000805 */
[----:B------:R-:W-:Y:S01]  /*0200*/  FFMA R2, R3, -1.925963033500011079e-08, R2 ;  /* 0xb2a5706003027823 */ /* 0x000fe20000000002 */
[----:B------:R-:W-:Y:S01]  /*0210*/  FFMA R7, R4, 1.925963033500011079e-08, R7 ;  /* 0x32a5706004077823 */ /* 0x000fe20000000007 */
[----:B------:R-:W-:Y:S02]  /*0220*/  SHF.L.U32 R4, R0, 0x17, RZ ;  /* 0x0000001700047819 */ /* 0x000fe400000006ff */
[----:B------:R-:W0:Y:S01]  /*0230*/  MUFU.EX2 R5, R2 ;  /* 0x0000000200057308 */ /* 0x000e220000000800 */
[----:B------:R-:W-:-:S07]  /*0240*/  SHF.L.U32 R0, R6, 0x17, RZ ;  /* 0x0000001706007819 */ /* 0x000fce00000006ff */
[----:B------:R-:W1:Y:S01]  /*0250*/  MUFU.EX2 R7, R7 ;  /* 0x0000000700077308 */ /* 0x000e620000000800 */
[----:B0-----:R-:W-:Y:S01]  /*0260*/  FMUL R4, R4, R5 ;  /* 0x0000000504047220 */ /* 0x001fe20000400000 */
[----:B------:R-:W-:-:S03]  /*0270*/  FADD R5, R3, R3 ;  /* 0x0000000303057221 */ /* 0x000fc60000000000 */
[C---:B------:R-:W-:Y:S01]  /*0280*/  FMUL R2, R4.reuse, -2 ;  /* 0xc000000004027820 */ /* 0x040fe20000400000 */
[----:B------:R-:W-:Y:S01]  /*0290*/  FFMA R5, R4, R5, 1 ;  /* 0x3f80000004057423 */ /* 0x000fe20000000005 */
[----:B-1----:R-:W-:-:S04]  /*02a0*/  FMUL R0, R0, R7 ;  /* 0x0000000700007220 */ /* 0x002fc80000400000 */
[----:B------:R-:W-:Y:S01]  /*02b0*/  FADD R8, -R0, R5 ;  /* 0x0000000500087221 */ /* 0x000fe20000000100 */
[----:B------:R-:W-:-:S03]  /*02c0*/  FADD R5, -R4, 1 ;  /* 0x3f80000004057421 */ /* 0x000fc60000000100 */
[----:B------:R-:W0:Y:S01]  /*02d0*/  MUFU.RCP R6, R8 ;  /* 0x0000000800067308 */ /* 0x000e220000001000 */
[----:B------:R-:W-:-:S07]  /*02e0*/  FMUL R5, R5, R5 ;  /* 0x0000000505057220 */ /* 0x000fce0000400000 */
[----:B------:R-:W1:Y:S01]  /*02f0*/  FCHK P0, R5, R8 ;  /* 0x0000000805007302 */ /* 0x000e620000000000 */
[----:B0-----:R-:W-:-:S04]  /*0300*/  FFMA R9, -R8, R6, 1 ;  /* 0x3f80000008097423 */ /* 0x001fc80000000106 */
[----:B------:R-:W-:-:S04]  /*0310*/  FFMA R6, R6, R9, R6 ;  /* 0x0000000906067223 */ /* 0x000fc80000000006 */
[----:B------:R-:W-:-:S04]  /*0320*/  FFMA R7, R5, R6, RZ ;  /* 0x0000000605077223 */ /* 0x000fc800000000ff */
[----:B------:R-:W-:-:S04]  /*0330*/  FFMA R22, -R8, R7, R5 ;  /* 0x0000000708167223 */ /* 0x000fc80000000105 */
[----:B------:R-:W-:Y:S01]  /*0340*/  FFMA R22, R6, R22, R7 ;  /* 0x0000001606167223 */ /* 0x000fe20000000007 */
[----:B-1----:R-:W-:Y:S06]  /*0350*/  @!P0 BRA `(.L_x_29) ;  /* 0x0000000000108947 */ /* 0x002fec0003800000 */
[----:B------:R-:W-:Y:S02]  /*0360*/  MOV R6, R8 ;  /* 0x0000000800067202 */ /* 0x000fe40000000f00 */
[----:B------:R-:W-:-:S07]  /*0370*/  MOV R8, 0x390 ;  /* 0x0000039000087802 */ /* 0x000fce0000000f00 */
[----:B------:R-:W-:Y:S05]  /*0380*/  CALL.REL.NOINC `($__internal_0_$__cuda_sm3x_div_rn_noftz_f32_slowpath) ;  /* 0x0000001800087944 */ /* 0x000fea0003c00000 */
[----:B------:R-:W-:-:S07]  /*0390*/  MOV R22, R5 ;  /* 0x0000000500167202 */ /* 0x000fce0000000f00 */
.L_x_29:
[----:B------:R-:W-:-:S04]  /*03a0*/  FADD R5, R2, 1 ;  /* 0x3f80000002057421 */ /* 0x000fc80000000000 */
[----:B------:R-:W-:Y:S01]  /*03b0*/  FADD R6, R0, R5 ;  /* 0x0000000500067221 */ /* 0x000fe20000000000 */
[C---:B------:R-:W-:Y:S01]  /*03c0*/  FADD R5, R3.reuse, -1 ;  /* 0xbf80000003057421 */ /* 0x040fe20000000000 */
[----:B------:R-:W-:Y:S02]  /*03d0*/  FADD R3, R3, 1 ;  /* 0x3f80000003037421 */ /* 0x000fe40000000000 */
[----:B------:R-:W0:Y:S01]  /*03e0*/  MUFU.RCP R7, R6 ;  /* 0x0000000600077308 */ /* 0x000e220000001000 */
[-C--:B------:R-:W-:Y:S01]  /*03f0*/  FMUL R5, R5, R22.reuse ;  /* 0x0000001605057220 */ /* 0x080fe20000400000 */
[----:B------:R-:W-:-:S03]  /*0400*/  FMUL R3, R3, R22 ;  /* 0x0000001603037220 */ /* 0x000fc60000400000 */
[C---:B------:R-:W-:Y:S01]  /*0410*/  FMUL R9, R4.reuse, R5 ;  /* 0x0000000504097220 */ /* 0x040fe20000400000 */
[----:B------:R-:W-:Y:S01]  /*0420*/  FMUL R3, R4, R3 ;  /* 0x0000000304037220 */ /* 0x000fe20000400000 */
[----:B------:R-:W-:Y:S02]  /*0430*/  FMUL R4, R0, -R22 ;  /* 0x8000001600047220 */ /* 0x000fe40000400000 */
[----:B------:R-:W-:-:S04]  /*0440*/  FADD R5, R9, R22 ;  /* 0x0000001609057221 */ /* 0x000fc80000000000 */
[----:B------:R-:W1:Y:S01]  /*0450*/  FCHK P0, R5, R6 ;  /* 0x0000000605007302 */ /* 0x000e620000000000 */
[----:B0-----:R-:W-:-:S04]  /*0460*/  FFMA R8, -R6, R7, 1 ;  /* 0x3f80000006087423 */ /* 0x001fc80000000107 */
[----:B------:R-:W-:-:S04]  /*0470*/  FFMA R8, R7, R8, R7 ;  /* 0x0000000807087223 */ /* 0x000fc80000000007 */
[----:B------:R-:W-:-:S04]  /*0480*/  FFMA R23, R5, R8, RZ ;  /* 0x0000000805177223 */ /* 0x000fc800000000ff */
[----:B------:R-:W-:-:S04]  /*0490*/  FFMA R7, -R6, R23, R5 ;  /* 0x0000001706077223 */ /* 0x000fc80000000105 */
[----:B------:R-:W-:Y:S01]  /*04a0*/  FFMA R23, R8, R7, R23 ;  /* 0x0000000708177223 */ /* 0x000fe20000000017 */
[----:B-1----:R-:W-:Y:S06]  /*04b0*/  @!P0 BRA `(.L_x_30) ;  /* 0x00000000000c8947 */ /* 0x002fec0003800000 */
[----:B------:R-:W-:-:S07]  /*04c0*/  MOV R8, 0x4e0 ;  /* 0x000004e000087802 */ /* 0x000fce0000000f00 */
[----:B------:R-:W-:Y:S05]  /*04d0*/  CALL.REL.NOINC `($__internal_0_$__cuda_sm3x_div_rn_noftz_f32_slowpath) ;  /* 0x0000001400b47944 */ /* 0x000fea0003c00000 */
[----:B------:R-:W-:-:S07]  /*04e0*/  MOV R23, R5 ;  /* 0x0000000500177202 */ /* 0x000fce0000000f00 */
.L_x_30:
[----:B------:R-:W0:Y:S01]  /*04f0*/  MUFU.RCP R5, R6 ;  /* 0x0000000600057308 */ /* 0x000e220000001000 */
[----:B------:R-:W-:-:S07]  /*0500*/  FADD R7, R3, R4 ;  /* 0x0000000403077221 */ /* 0x000fce0000000000 */
        /* <DEDUP_REMOVED lines=11> */
.L_x_31:
[----:B------:R-:W0:Y:S02]  /*05c0*/  LDC R5, c[0x0][0x390] ;  /* 0x0000e400ff057b82 */ /* 0x000e240000000800 */
[----:B0-----:R-:W-:-:S13]  /*05d0*/  ISETP.GE.U32.AND P0, PT, R10, R5, PT ;  /* 0x000000050a00720c */ /* 0x001fda0003f06070 */
[----:B------:R-:W-:Y:S05]  /*05e0*/  @P0 EXIT ;  /* 0x000000000000094d */ /* 0x000fea0003800000 */
[----:B------:R-:W0:Y:S01]  /*05f0*/  LDC R6, c[0x0][0x394] ;  /* 0x0000e500ff067b82 */ /* 0x000e220000000800 */
[----:B------:R-:W-:Y:S01]  /*0600*/  SHF.L.U32 R7, R10, 0x2, RZ ;  /* 0x000000020a077819 */ /* 0x000fe200000006ff */
[----:B------:R-:W1:Y:S06]  /*0610*/  LDCU.64 UR4, c[0x0][0x358] ;  /* 0x00006b00ff0477ac */ /* 0x000e6c0008000a00 */
[----:B------:R-:W2:Y:S08]  /*0620*/  LDC.64 R12, c[0x0][0x380] ;  /* 0x0000e000ff0c7b82 */ /* 0x000eb00000000a00 */
[----:B------:R-:W3:Y:S01]  /*0630*/  LDC.64 R14, c[0x0][0x388] ;  /* 0x0000e200ff0e7b82 */ /* 0x000ee20000000a00 */
[----:B0-----:R-:W-:Y:S01]  /*0640*/  ISETP.GE.AND P0, PT, R6, 0x1, PT ;  /* 0x000000010600780c */ /* 0x001fe20003f06270 */
[----:B--2---:R-:W-:Y:S01]  /*0650*/  IMAD.WIDE.U32 R12, R7, 0x4, R12 ;  /* 0x00000004070c7825 */ /* 0x004fe200078e000c */
[----:B------:R-:W-:-:S03]  /*0660*/  SHF.L.U32 R7, R5, 0x2, RZ ;  /* 0x0000000205077819 */ /* 0x000fc600000006ff */
[----:B---3--:R-:W-:-:S08]  /*0670*/  IMAD.WIDE.U32 R10, R10, 0x4, R14 ;  /* 0x000000040a0a7825 */ /* 0x008fd000078e000e */
[----:B-1----:R-:W-:Y:S05]  /*0680*/  @!P0 BRA `(.L_x_32) ;  /* 0x0000000800508947 */ /* 0x002fea0003800000 */
[----:B------:R-:W2:Y:S01]  /*0690*/  LDG.E R24, desc[UR4][R12.64] ;  /* 0x000000040c187981 */ /* 0x000ea2000c1e1900 */
[C---:B------:R-:W-:Y:S02]  /*06a0*/  ISETP.GE.U32.AND P1, PT, R6.reuse, 0x8, PT ;  /* 0x000000080600780c */ /* 0x040fe40003f26070 */
[----:B------:R-:W-:Y:S01]  /*06b0*/  LOP3.LUT R25, R6, 0x7, RZ, 0xc0, !PT ;  /* 0x0000000706197812 */ /* 0x000fe200078ec0ff */
[----:B--2---:R-:W-:-:S05]  /*06c0*/  FMUL R23, R24, R23 ;  /* 0x0000001718177220 */ /* 0x004fca0000400000 */
[----:B------:R-:W-:-:S05]  /*06d0*/  MOV R27, R23 ;  /* 0x00000017001b7202 */ /* 0x000fca0000000f00 */
[----:B------:R-:W-:Y:S05]  /*06e0*/  @!P1 BRA `(.L_x_33) ;  /* 0x0000000400309947 */ /* 0x000fea0003800000 */
[----:B------:R-:W-:Y:S02]  /*06f0*/  LOP3.LUT R26, R6, 0x7ffffff8, RZ, 0xc0, !PT ;  /* 0x7ffffff8061a7812 */ /* 0x000fe400078ec0ff */
[----:B------:R-:W-:Y:S02]  /*0700*/  MOV R27, R23 ;  /* 0x00000017001b7202 */ /* 0x000fe40000000f00 */
[----:B------:R-:W-:-:S07]  /*0710*/  IADD3 R26, PT, PT, -R26, RZ, RZ ;  /* 0x000000ff1a1a7210 */ /* 0x000fce0007ffe1ff */
.L_x_34:
[----:B------:R-:W2:Y:S02]  /*0720*/  LDG.E R14, desc[UR4][R12.64] ;  /* 0x000000040c0e7981 */ /* 0x000ea4000c1e1900 */
[----:B--2---:R-:W-:-:S04]  /*0730*/  FMUL R16, R14, R22 ;  /* 0x000000160e107220 */ /* 0x004fc80000400000 */
[----:B------:R-:W-:Y:S01]  /*0740*/  FFMA R15, R9, R24, R16 ;  /* 0x00000018090f7223 */ /* 0x000fe20000000010 */
[----:B------:R-:W-:-:S04]  /*0750*/  IMAD.WIDE R16, R7, 0x4, R12 ;  /* 0x0000000407107825 */ /* 0x000fc800078e020c */
[----:B------:R-:W-:-:S04]  /*0760*/  FFMA R15, -R2, R27, R15 ;  /* 0x0000001b020f7223 */ /* 0x000fc8000000010f */
[----:B------:R-:W-:-:S05]  /*0770*/  FFMA R23, -R0, R23, R15 ;  /* 0x0000001700177223 */ /* 0x000fca000000010f */
[----:B0-----:R0:W-:Y:S04]  /*0780*/  STG.E desc[UR4][R10.64], R23 ;  /* 0x000000170a007986 */ /* 0x0011e8000c101904 */
[----:B------:R-:W2:Y:S02]  /*0790*/  LDG.E R18, desc[UR4][R16.64] ;  /* 0x0000000410127981 */ /* 0x000ea4000c1e1900 */
[----:B--2---:R-:W-:-:S04]  /*07a0*/  FMUL R20, R18, R22 ;  /* 0x0000001612147220 */ /* 0x004fc80000400000 */
[----:B------:R-:W-:Y:S01]  /*07b0*/  FFMA R15, R9, R14, R20 ;  /* 0x0000000e090f7223 */ /* 0x000fe20000000014 */
[----:B------:R-:W-:-:S04]  /*07c0*/  IMAD.WIDE R20, R5, 0x4, R10 ;  /* 0x0000000405147825 */ /* 0x000fc800078e020a */
[----:B------:R-:W-:-:S04]  /*07d0*/  FFMA R15, -R2, R23, R15 ;  /* 0x00000017020f7223 */ /* 0x000fc8000000010f */
[----:B------:R-:W-:Y:S01]  /*07e0*/  FFMA R27, -R0, R27, R15 ;  /* 0x0000001b001b7223 */ /* 0x000fe2000000010f */
[----:B------:R-:W-:-:S04]  /*07f0*/  IMAD.WIDE R14, R7, 0x4, R16 ;  /* 0x00000004070e7825 */ /* 0x000fc800078e0210 */
[----:B------:R1:W-:Y:S04]  /*0800*/  STG.E desc[UR4][R20.64], R27 ;  /* 0x0000001b14007986 */ /* 0x0003e8000c101904 */
[----:B------:R-:W2:Y:S02]  /*0810*/  LDG.E R28, desc[UR4][R14.64] ;  /* 0x000000040e1c7981 */ /* 0x000ea4000c1e1900 */
[----:B--2---:R-:W-:-:S04]  /*0820*/  FMUL R24, R28, R22 ;  /* 0x000000161c187220 */ /* 0x004fc80000400000 */
[----:B------:R-:W-:-:S04]  /*0830*/  FFMA R19, R9, R18, R24 ;  /* 0x0000001209137223 */ /* 0x000fc80000000018 */
[----:B------:R-:W-:Y:S01]  /*0840*/  FFMA R17, -R2, R27, R19 ;  /* 0x0000001b02117223 */ /* 0x000fe20000000113 */
[----:B------:R-:W-:-:S04]  /*0850*/  IMAD.WIDE R18, R5, 0x4, R20 ;  /* 0x0000000405127825 */ /* 0x000fc800078e0214 */
[----:B0-----:R-:W-:Y:S01]  /*0860*/  FFMA R23, -R0, R23, R17 ;  /* 0x0000001700177223 */ /* 0x001fe20000000111 */
[----:B------:R-:W-:-:S04]  /*0870*/  IMAD.WIDE R16, R7, 0x4, R14 ;  /* 0x0000000407107825 */ /* 0x000fc800078e020e */
[----:B------:R0:W-:Y:S04]  /*0880*/  STG.E desc[UR4][R18.64], R23 ;  /* 0x0000001712007986 */ /* 0x0001e8000c101904 */
[----:B------:R-:W2:Y:S01]  /*0890*/  LDG.E R24, desc[UR4][R16.64] ;  /* 0x0000000410187981 */ /* 0x000ea2000c1e1900 */
[----:B-1----:R-:W-:-:S04]  /*08a0*/  IMAD.WIDE R20, R5, 0x4, R18 ;  /* 0x0000000405147825 */ /* 0x002fc800078e0212 */
[----:B------:R-:W-:-:S04]  /*08b0*/  IMAD.WIDE R14, R7, 0x4, R16 ;  /* 0x00000004070e7825 */ /* 0x000fc800078e0210 */
[----:B--2---:R-:W-:-:S04]  /*08c0*/  FMUL R29, R24, R22 ;  /* 0x00000016181d7220 */ /* 0x004fc80000400000 */
[----:B------:R-:W-:-:S04]  /*08d0*/  FFMA R29, R9, R28, R29 ;  /* 0x0000001c091d7223 */ /* 0x000fc8000000001d */
[----:B------:R-:W-:-:S04]  /*08e0*/  FFMA R29, -R2, R23, R29 ;  /* 0x00000017021d7223 */ /* 0x000fc8000000011d */
[----:B------:R-:W-:-:S05]  /*08f0*/  FFMA R27, -R0, R27, R29 ;  /* 0x0000001b001b7223 */ /* 0x000fca000000011d */
[----:B------:R1:W-:Y:S04]  /*0900*/  STG.E desc[UR4][R20.64], R27 ;  /* 0x0000001b14007986 */ /* 0x0003e8000c101904 */
[----:B------:R-:W2:Y:S01]  /*0910*/  LDG.E R28, desc[UR4][R14.64] ;  /* 0x000000040e1c7981 */ /* 0x000ea2000c1e1900 */
[----:B0-----:R-:W-:-:S04]  /*0920*/  IMAD.WIDE R18, R5, 0x4, R20 ;  /* 0x0000000405127825 */ /* 0x001fc800078e0214 */
[----:B------:R-:W-:-:S04]  /*0930*/  IMAD.WIDE R16, R7, 0x4, R14 ;  /* 0x0000000407107825 */ /* 0x000fc800078e020e */
[----:B--2---:R-:W-:-:S04]  /*0940*/  FMUL R29, R28, R22 ;  /* 0x000000161c1d7220 */ /* 0x004fc80000400000 */
[----:B------:R-:W-:-:S04]  /*0950*/  FFMA R29, R9, R24, R29 ;  /* 0x00000018091d7223 */ /* 0x000fc8000000001d */
[----:B------:R-:W-:-:S04]  /*0960*/  FFMA R29, -R2, R27, R29 ;  /* 0x0000001b021d7223 */ /* 0x000fc8000000011d */
[----:B------:R-:W-:-:S05]  /*0970*/  FFMA R23, -R0, R23, R29 ;  /* 0x0000001700177223 */ /* 0x000fca000000011d */
        /* <DEDUP_REMOVED lines=10> */
[----:B------:R-:W-:-:S04]  /*0a20*/  IMAD.WIDE R16, R5, 0x4, R20 ;  /* 0x0000000405107825 */ /* 0x000fc800078e0214 */
[----:B0-----:R-:W-:-:S04]  /*0a30*/  IMAD.WIDE R18, R7, 0x4, R14 ;  /* 0x0000000407127825 */ /* 0x001fc800078e020e */
[----:B--2---:R-:W-:-:S04]  /*0a40*/  FMUL R29, R28, R22 ;  /* 0x000000161c1d7220 */ /* 0x004fc80000400000 */
[----:B------:R-:W-:-:S04]  /*0a50*/  FFMA R29, R9, R24, R29 ;  /* 0x00000018091d7223 */ /* 0x000fc8000000001d */
[----:B------:R-:W-:-:S04]  /*0a60*/  FFMA R29, -R2, R27, R29 ;  /* 0x0000001b021d7223 */ /* 0x000fc8000000011d */
[----:B------:R-:W-:-:S05]  /*0a70*/  FFMA R23, -R0, R23, R29 ;  /* 0x0000001700177223 */ /* 0x000fca000000011d */
[----:B------:R0:W-:Y:S04]  /*0a80*/  STG.E desc[UR4][R16.64], R23 ;  /* 0x0000001710007986 */ /* 0x0001e8000c101904 */
[----:B------:R-:W2:Y:S01]  /*0a90*/  LDG.E R24, desc[UR4][R18.64] ;  /* 0x0000000412187981 */ /* 0x000ea2000c1e1900 */
[----:B------:R-:W-:Y:S01]  /*0aa0*/  IADD3 R26, PT, PT, R26, 0x8, RZ ;  /* 0x000000081a1a7810 */ /* 0x000fe20007ffe0ff */
[C---:B-1----:R-:W-:Y:S01]  /*0ab0*/  IMAD.WIDE R20, R5.reuse, 0x4, R16 ;  /* 0x0000000405147825 */ /* 0x042fe200078e0210 */
[----:B------:R-:W-:Y:S02]  /*0ac0*/  MOV R14, R10 ;  /* 0x0000000a000e7202 */ /* 0x000fe40000000f00 */
[----:B------:R-:W-:Y:S02]  /*0ad0*/  ISETP.NE.AND P1, PT, R26, RZ, PT ;  /* 0x000000ff1a00720c */ /* 0x000fe40003f25270 */
[----:B------:R-:W-:Y:S01]  /*0ae0*/  MOV R15, R11 ;  /* 0x0000000b000f7202 */ /* 0x000fe20000000f00 */
[----:B------:R-:W-:Y:S01]  /*0af0*/  IMAD.WIDE R10, R5, 0x4, R20 ;  /* 0x00000004050a7825 */ /* 0x000fe200078e0214 */
[----:B0-----:R-:W-:-:S02]  /*0b00*/  MOV R16, R12 ;  /* 0x0000000c00107202 */ /* 0x001fc40000000f00 */
[----:B------:R-:W-:Y:S01]  /*0b10*/  MOV R17, R13 ;  /* 0x0000000d00117202 */ /* 0x000fe20000000f00 */
[----:B------:R-:W-:-:S04]  /*0b20*/  IMAD.WIDE R12, R7, 0x4, R18 ;  /* 0x00000004070c7825 */ /* 0x000fc800078e0212 */
[----:B--2---:R-:W-:-:S04]  /*0b30*/  FMUL R29, R24, R22 ;  /* 0x00000016181d7220 */ /* 0x004fc80000400000 */
[----:B------:R-:W-:-:S04]  /*0b40*/  FFMA R29, R9, R28, R29 ;  /* 0x0000001c091d7223 */ /* 0x000fc8000000001d */
[----:B------:R-:W-:-:S04]  /*0b50*/  FFMA R29, -R2, R23, R29 ;  /* 0x00000017021d7223 */ /* 0x000fc8000000011d */
[----:B------:R-:W-:-:S05]  /*0b60*/  FFMA R27, -R0, R27, R29 ;  /* 0x0000001b001b7223 */ /* 0x000fca000000011d */
[----:B------:R0:W-:Y:S01]  /*0b70*/  STG.E desc[UR4][R20.64], R27 ;  /* 0x0000001b14007986 */ /* 0x0001e2000c101904 */
[----:B------:R-:W-:Y:S05]  /*0b80*/  @P1 BRA `(.L_x_34) ;  /* 0xfffffff800e41947 */ /* 0x000fea000383ffff */
[----:B------:R-:W-:-:S04]  /*0b90*/  IMAD.WIDE R12, R7, 0x20, R16 ;  /* 0x00000020070c7825 */ /* 0x000fc800078e0210 */
[----:B------:R-:W-:-:S07]  /*0ba0*/  IMAD.WIDE R10, R5, 0x20, R14 ;  /* 0x00000020050a7825 */ /* 0x000fce00078e020e */
.L_x_33:
[----:B------:R-:W-:-:S13]  /*0bb0*/  ISETP.NE.AND P1, PT, R25, RZ, PT ;  /* 0x000000ff1900720c */ /* 0x000fda0003f25270 */
[----:B------:R-:W-:Y:S05]  /*0bc0*/  @!P1 BRA `(.L_x_32) ;  /* 0x0000000400009947 */ /* 0x000fea0003800000 */
[----:B------:R-:W-:Y:S02]  /*0bd0*/  ISETP.GE.U32.AND P1, PT, R25, 0x4, PT ;  /* 0x000000041900780c */ /* 0x000fe40003f26070 */
[----:B0-----:R-:W-:-:S04]  /*0be0*/  LOP3.LUT R20, R6, 0x3, RZ, 0xc0, !PT ;  /* 0x0000000306147812 */ /* 0x001fc800078ec0ff */
[----:B------:R-:W-:-:S07]  /*0bf0*/  ISETP.NE.AND P2, PT, R20, RZ, PT ;  /* 0x000000ff1400720c */ /* 0x000fce0003f45270 */
[----:B------:R-:W-:Y:S06]  /*0c00*/  @!P1 BRA `(.L_x_35) ;  /* 0x0000000000809947 */ /* 0x000fec0003800000 */
[----:B------:R-:W2:Y:S02]  /*0c10*/  LDG.E R14, desc[UR4][R12.64] ;  /* 0x000000040c0e7981 */ /* 0x000ea4000c1e1900 */
[----:B--2---:R-:W-:-:S04]  /*0c20*/  FMUL R16, R14, R22 ;  /* 0x000000160e107220 */ /* 0x004fc80000400000 */
[----:B------:R-:W-:Y:S01]  /*0c30*/  FFMA R15, R9, R24, R16 ;  /* 0x00000018090f7223 */ /* 0x000fe20000000010 */
[----:B------:R-:W-:-:S04]  /*0c40*/  IMAD.WIDE R16, R7, 0x4, R12 ;  /* 0x0000000407107825 */ /* 0x000fc800078e020c */
[----:B------:R-:W-:-:S04]  /*0c50*/  FFMA R15, -R2, R27, R15 ;  /* 0x0000001b020f7223 */ /* 0x000fc8000000010f */
[----:B------:R-:W-:-:S05]  /*0c60*/  FFMA R23, -R0, R23, R15 ;  /* 0x0000001700177223 */ /* 0x000fca000000010f */
[----:B------:R0:W-:Y:S04]  /*0c70*/  STG.E desc[UR4][R10.64], R23 ;  /* 0x000000170a007986 */ /* 0x0001e8000c101904 */
[----:B------:R-:W2:Y:S01]  /*0c80*/  LDG.E R18, desc[UR4][R16.64] ;  /* 0x0000000410127981 */ /* 0x000ea2000c1e1900 */
[----:B------:R-:W-:-:S04]  /*0c90*/  IMAD.WIDE R12, R5, 0x4, R10 ;  /* 0x00000004050c7825 */ /* 0x000fc800078e020a */
[----:B--2---:R-:W-:-:S04]  /*0ca0*/  FMUL R24, R18, R22 ;  /* 0x0000001612187220 */ /* 0x004fc80000400000 */
[----:B------:R-:W-:-:S04]  /*0cb0*/  FFMA R15, R9, R14, R24 ;  /* 0x0000000e090f7223 */ /* 0x000fc80000000018 */
[----:B------:R-:W-:-:S04]  /*0cc0*/  FFMA R15, -R2, R23, R15 ;  /* 0x00000017020f7223 */ /* 0x000fc8000000010f */
[----:B------:R-:W-:Y:S01]  /*0cd0*/  FFMA R27, -R0, R27, R15 ;  /* 0x0000001b001b7223 */ /* 0x000fe2000000010f */
[----:B------:R-:W-:-:S04]  /*0ce0*/  IMAD.WIDE R14, R7, 0x4, R16 ;  /* 0x00000004070e7825 */ /* 0x000fc800078e0210 */
[----:B------:R1:W-:Y:S04]  /*0cf0*/  STG.E desc[UR4][R12.64], R27 ;  /* 0x0000001b0c007986 */ /* 0x0003e8000c101904 */
[----:B------:R-:W2:Y:S01]  /*0d00*/  LDG.E R21, desc[UR4][R14.64] ;  /* 0x000000040e157981 */ /* 0x000ea2000c1e1900 */
[----:B------:R-:W-:-:S04]  /*0d10*/  IMAD.WIDE R16, R7, 0x4, R14 ;  /* 0x0000000407107825 */ /* 0x000fc800078e020e */
[----:B--2---:R-:W-:-:S04]  /*0d20*/  FMUL R24, R21, R22 ;  /* 0x0000001615187220 */ /* 0x004fc80000400000 */
[----:B0-----:R-:W-:Y:S01]  /*0d30*/  FFMA R11, R9, R18, R24 ;  /* 0x00000012090b7223 */ /* 0x001fe20000000018 */
[----:B------:R-:W-:-:S04]  /*0d40*/  IMAD.WIDE R18, R5, 0x4, R12 ;  /* 0x0000000405127825 */ /* 0x000fc800078e020c */
[----:B------:R-:W-:-:S04]  /*0d50*/  FFMA R11, -R2, R27, R11 ;  /* 0x0000001b020b7223 */ /* 0x000fc8000000010b */
[----:B------:R-:W-:-:S05]  /*0d60*/  FFMA R23, -R0, R23, R11 ;  /* 0x0000001700177223 */ /* 0x000fca000000010b */
[----:B------:R0:W-:Y:S04]  /*0d70*/  STG.E desc[UR4][R18.64], R23 ;  /* 0x0000001712007986 */ /* 0x0001e8000c101904 */
[----:B------:R-:W2:Y:S01]  /*0d80*/  LDG.E R24, desc[UR4][R16.64] ;  /* 0x0000000410187981 */ /* 0x000ea2000c1e1900 */
[----:B------:R-:W-:-:S04]  /*0d90*/  IMAD.WIDE R14, R5, 0x4, R18 ;  /* 0x00000004050e7825 */ /* 0x000fc800078e0212 */
[----:B-1----:R-:W-:-:S04]  /*0da0*/  IMAD.WIDE R12, R7, 0x4, R16 ;  /* 0x00000004070c7825 */ /* 0x002fc800078e0210 */
[----:B--2---:R-:W-:-:S04]  /*0db0*/  FMUL R10, R24, R22 ;  /* 0x00000016180a7220 */ /* 0x004fc80000400000 */
[----:B------:R-:W-:Y:S01]  /*0dc0*/  FFMA R21, R9, R21, R10 ;  /* 0x0000001509157223 */ /* 0x000fe2000000000a */
[----:B------:R-:W-:-:S04]  /*0dd0*/  IMAD.WIDE R10, R5, 0x4, R14 ;  /* 0x00000004050a7825 */ /* 0x000fc800078e020e */
[----:B------:R-:W-:-:S04]  /*0de0*/  FFMA R21, -R2, R23, R21 ;  /* 0x0000001702157223 */ /* 0x000fc80000000115 */
[----:B------:R-:W-:-:S05]  /*0df0*/  FFMA R27, -R0, R27, R21 ;  /* 0x0000001b001b7223 */ /* 0x000fca0000000115 */
[----:B------:R0:W-:Y:S02]  /*0e00*/  STG.E desc[UR4][R14.64], R27 ;  /* 0x0000001b0e007986 */ /* 0x0001e4000c101904 */
.L_x_35:
[----:B------:R-:W-:Y:S05]  /*0e10*/  @!P2 BRA `(.L_x_32) ;  /* 0x00000000006ca947 */ /* 0x000fea0003800000 */
[----:B------:R-:W-:-:S13]  /*0e20*/  ISETP.NE.AND P1, PT, R20, 0x1, PT ;  /* 0x000000011400780c */ /* 0x000fda0003f25270 */
[----:B0-----:R-:W2:Y:S02]  /*0e30*/  @P1 LDG.E R14, desc[UR4][R12.64] ;  /* 0x000000040c0e1981 */ /* 0x001ea4000c1e1900 */
[----:B--2---:R-:W-:-:S04]  /*0e40*/  @P1 FMUL R16, R14, R22 ;  /* 0x000000160e101220 */ /* 0x004fc80000400000 */
[----:B------:R-:W-:Y:S01]  /*0e50*/  @P1 FFMA R15, R9, R24, R16 ;  /* 0x00000018090f1223 */ /* 0x000fe20000000010 */
[----:B------:R-:W-:-:S04]  /*0e60*/  @P1 IMAD.WIDE R16, R7, 0x4, R12 ;  /* 0x0000000407101825 */ /* 0x000fc800078e020c */
[----:B------:R-:W-:-:S04]  /*0e70*/  @P1 FFMA R15, -R2, R27, R15 ;  /* 0x0000001b020f1223 */ /* 0x000fc8000000010f */
[----:B------:R-:W-:-:S05]  /*0e80*/  @P1 FFMA R23, -R0, R23, R15 ;  /* 0x0000001700171223 */ /* 0x000fca000000010f */
[----:B------:R0:W-:Y:S04]  /*0e90*/  @P1 STG.E desc[UR4][R10.64], R23 ;  /* 0x000000170a001986 */ /* 0x0001e8000c101904 */
[----:B------:R-:W2:Y:S01]  /*0ea0*/  @P1 LDG.E R24, desc[UR4][R16.64] ;  /* 0x0000000410181981 */ /* 0x000ea2000c1e1900 */
[----:B------:R-:W-:Y:S01]  /*0eb0*/  LOP3.LUT R19, R6, 0x1, RZ, 0xc0, !PT ;  /* 0x0000000106137812 */ /* 0x000fe200078ec0ff */
[----:B------:R-:W-:-:S03]  /*0ec0*/  @P1 IMAD.WIDE R12, R7, 0x4, R16 ;  /* 0x00000004070c1825 */ /* 0x000fc600078e0210 */
[----:B------:R-:W-:Y:S01]  /*0ed0*/  ISETP.NE.U32.AND P2, PT, R19, 0x1, PT ;  /* 0x000000011300780c */ /* 0x000fe20003f45070 */
[----:B--2---:R-:W-:-:S04]  /*0ee0*/  @P1 FMUL R18, R24, R22 ;  /* 0x0000001618121220 */ /* 0x004fc80000400000 */
[----:B------:R-:W-:-:S04]  /*0ef0*/  @P1 FFMA R15, R9, R14, R18 ;  /* 0x0000000e090f1223 */ /* 0x000fc80000000012 */
[----:B------:R-:W-:Y:S01]  /*0f00*/  @P1 FFMA R19, -R2, R23, R15 ;  /* 0x0000001702131223 */ /* 0x000fe2000000010f */
[----:B------:R-:W-:-:S04]  /*0f10*/  @P1 IMAD.WIDE R14, R5, 0x4, R10 ;  /* 0x00000004050e1825 */ /* 0x000fc800078e020a */
[----:B------:R-:W-:-:S05]  /*0f20*/  @P1 FFMA R27, -R0, R27, R19 ;  /* 0x0000001b001b1223 */ /* 0x000fca0000000113 */
[----:B------:R-:W-:Y:S04]  /*0f30*/  @P1 STG.E desc[UR4][R14.64], R27 ;  /* 0x0000001b0e001986 */ /* 0x000fe8000c101904 */
[----:B------:R1:W2:Y:S01]  /*0f40*/  @!P2 LDG.E R19, desc[UR4][R12.64] ;  /* 0x000000040c13a981 */ /* 0x0002a2000c1e1900 */
[----:B0-----:R-:W-:-:S04]  /*0f50*/  @P1 IMAD.WIDE R10, R5, 0x4, R14 ;  /* 0x00000004050a1825 */ /* 0x001fc800078e020e */
[----:B-1----:R-:W-:-:S04]  /*0f60*/  @!P2 IMAD.WIDE R12, R7, 0x4, R12 ;  /* 0x00000004070ca825 */ /* 0x002fc800078e020c */
[----:B--2---:R-:W-:-:S04]  /*0f70*/  @!P2 FMUL R22, R19, R22 ;  /* 0x000000161316a220 */ /* 0x004fc80000400000 */
[----:B------:R-:W-:-:S04]  /*0f80*/  @!P2 FFMA R9, R9, R24, R22 ;  /* 0x000000180909a223 */ /* 0x000fc80000000016 */
[----:B------:R-:W-:-:S04]  /*0f90*/  @!P2 FFMA R9, -R2, R27, R9 ;  /* 0x0000001b0209a223 */ /* 0x000fc80000000109 */
[----:B------:R-:W-:-:S05]  /*0fa0*/  @!P2 FFMA R9, -R0, R23, R9 ;  /* 0x000000170009a223 */ /* 0x000fca0000000109 */
[----:B------:R0:W-:Y:S02]  /*0fb0*/  @!P2 STG.E desc[UR4][R10.64], R9 ;  /* 0x000000090a00a986 */ /* 0x0001e4000c101904 */
[----:B0-----:R-:W-:-:S07]  /*0fc0*/  @!P2 IMAD.WIDE R10, R5, 0x4, R10 ;  /* 0x00000004050aa825 */ /* 0x001fce00078e020a */
.L_x_32:
[----:B------:R-:W-:Y:S01]  /*0fd0*/  IADD3 R7, PT, PT, -R7, RZ, RZ ;  /* 0x000000ff07077210 */ /* 0x000fe20007ffe1ff */
[----:B------:R-:W-:Y:S06]  /*0fe0*/  @!P0 EXIT ;  /* 0x000000000000894d */ /* 0x000fec0003800000 */
[----:B------:R-:W-:-:S05]  /*0ff0*/  IMAD.WIDE R12, R7, 0x4, R12 ;  /* 0x00000004070c7825 */ /* 0x000fca00078e020c */
[----:B------:R-:W0:Y:S01]  /*1000*/  LDG.E R25, desc[UR4][R12.64] ;  /* 0x000000040c197981 */ /* 0x000e22000c1e1900 */
[C---:B------:R-:W-:Y:S01]  /*1010*/  ISETP.GE.U32.AND P0, PT, R6.reuse, 0x8, PT ;  /* 0x000000080600780c */ /* 0x040fe20003f06070 */
[----:B0-----:R-:W-:Y:S01]  /*1020*/  FMUL R23, R25, R8 ;  /* 0x0000000819177220 */ /* 0x001fe20000400000 */
[----:B------:R-:W-:Y:S02]  /*1030*/  LOP3.LUT R8, R6, 0x7, RZ, 0xc0, !PT ;  /* 0x0000000706087812 */ /* 0x000fe400078ec0ff */
[----:B------:R-:W-:Y:S02]  /*1040*/  MOV R26, R25 ;  /* 0x00000019001a7202 */ /* 0x000fe40000000f00 */
[----:B------:R-:W-:-:S07]  /*1050*/  MOV R27, R23 ;  /* 0x00000017001b7202 */ /* 0x000fce0000000f00 */
[----:B------:R-:W-:Y:S05]  /*1060*/  @!P0 BRA `(.L_x_36) ;  /* 0x0000000400808947 */ /* 0x000fea0003800000 */
[----:B------:R-:W-:Y:S02]  /*1070*/  LOP3.LUT R22, R6, 0x7ffffff8, RZ, 0xc0, !PT ;  /* 0x7ffffff806167812 */ /* 0x000fe400078ec0ff */
[----:B------:R-:W-:Y:S02]  /*1080*/  IADD3 R9, PT, PT, -R5, RZ, RZ ;  /* 0x000000ff05097210 */ /* 0x000fe40007ffe1ff */
[----:B------:R-:W-:Y:S02]  /*1090*/  MOV R27, R23 ;  /* 0x00000017001b7202 */ /* 0x000fe40000000f00 */
[----:B------:R-:W-:Y:S02]  /*10a0*/  MOV R26, R25 ;  /* 0x00000019001a7202 */ /* 0x000fe40000000f00 */
[----:B------:R-:W-:-:S07]  /*10b0*/  IADD3 R22, PT, PT, -R22, RZ, RZ ;  /* 0x000000ff16167210 */ /* 0x000fce0007ffe1ff */
.L_x_37:
[----:B------:R-:W-:-:S04]  /*10c0*/  IMAD.WIDE R16, R9, 0x4, R10 ;  /* 0x0000000409107825 */ /* 0x000fc800078e020a */
[----:B------:R-:W-:Y:S01]  /*10d0*/  FMUL R14, R4, R25 ;  /* 0x00000019040e7220 */ /* 0x000fe20000400000 */
[----:B-1----:R-:W2:Y:S04]  /*10e0*/  LDG.E R21, desc[UR4][R12.64] ;  /* 0x000000040c157981 */ /* 0x002ea8000c1e1900 */
[----:B------:R-:W3:Y:S01]  /*10f0*/  LDG.E R18, desc[UR4][R16.64] ;  /* 0x0000000410127981 */ /* 0x000ee2000c1e1900 */
[----:B-----5:R-:W-:-:S04]  /*1100*/  FFMA R15, R3, R26, R14 ;  /* 0x0000001a030f7223 */ /* 0x020fc8000000000e */
[----:B------:R-:W-:-:S04]  /*1110*/  FFMA R15, -R2, R27, R15 ;  /* 0x0000001b020f7223 */ /* 0x000fc8000000010f */
[----:B------:R-:W-:Y:S01]  /*1120*/  FFMA R23, -R0, R23, R15 ;  /* 0x0000001700177223 */ /* 0x000fe2000000010f */
[----:B------:R-:W-:-:S04]  /*1130*/  IMAD.WIDE R14, R9, 0x4, R16 ;  /* 0x00000004090e7825 */ /* 0x000fc800078e0210 */
[----:B---3--:R-:W-:-:S05]  /*1140*/  FADD R25, R23, R18 ;  /* 0x0000001217197221 */ /* 0x008fca0000000000 */
[----:B------:R0:W-:Y:S04]  /*1150*/  STG.E desc[UR4][R16.64], R25 ;  /* 0x0000001910007986 */ /* 0x0001e8000c101904 */
[----:B------:R-:W3:Y:S01]  /*1160*/  LDG.E R18, desc[UR4][R14.64] ;  /* 0x000000040e127981 */ /* 0x000ee2000c1e1900 */
[----:B------:R-:W-:-:S04]  /*1170*/  FMUL R26, R4, R26 ;  /* 0x0000001a041a7220 */ /* 0x000fc80000400000 */
[----:B--2---:R-:W-:Y:S01]  /*1180*/  FFMA R19, R3, R21, R26 ;  /* 0x0000001503137223 */ /* 0x004fe2000000001a */
[----:B0-----:R-:W-:-:S04]  /*1190*/  IMAD.WIDE R16, R7, 0x4, R12 ;  /* 0x0000000407107825 */ /* 0x001fc800078e020c */
[----:B------:R-:W-:Y:S01]  /*11a0*/  FFMA R19, -R2, R23, R19 ;  /* 0x0000001702137223 */ /* 0x000fe20000000113 */
[----:B------:R-:W2:Y:S03]  /*11b0*/  LDG.E R20, desc[UR4][R16.64] ;  /* 0x0000000410147981 */ /* 0x000ea6000c1e1900 */
[----:B------:R-:W-:-:S04]  /*11c0*/  FFMA R29, -R0, R27, R19 ;  /* 0x0000001b001d7223 */ /* 0x000fc80000000113 */
[----:B---3--:R-:W-:Y:S01]  /*11d0*/  FADD R28, R29, R18 ;  /* 0x000000121d1c7221 */ /* 0x008fe20000000000 */
[----:B------:R-:W-:-:S04]  /*11e0*/  IMAD.WIDE R18, R9, 0x4, R14 ;  /* 0x0000000409127825 */ /* 0x000fc800078e020e */
[----:B------:R0:W-:Y:S04]  /*11f0*/  STG.E desc[UR4][R14.64], R28 ;  /* 0x0000001c0e007986 */ /* 0x0001e8000c101904 */
[----:B------:R-:W3:Y:S01]  /*1200*/  LDG.E R24, desc[UR4][R18.64] ;  /* 0x0000000412187981 */ /* 0x000ee2000c1e1900 */
[----:B------:R-:W-:-:S04]  /*1210*/  FMUL R26, R4, R21 ;  /* 0x00000015041a7220 */ /* 0x000fc80000400000 */
[----:B--2---:R-:W-:Y:S01]  /*1220*/  FFMA R21, R3, R20, R26 ;  /* 0x0000001403157223 */ /* 0x004fe2000000001a */
[----:B------:R-:W-:-:S04]  /*1230*/  IMAD.WIDE R26, R7, 0x4, R16 ;  /* 0x00000004071a7825 */ /* 0x000fc800078e0210 */
[----:B------:R-:W-:Y:S01]  /*1240*/  FFMA R21, -R2, R29, R21 ;  /* 0x0000001d02157223 */ /* 0x000fe20000000115 */
[----:B0-----:R-:W2:Y:S03]  /*1250*/  LDG.E R14, desc[UR4][R26.64] ;  /* 0x000000041a0e7981 */ /* 0x001ea6000c1e1900 */
        /* <DEDUP_REMOVED lines=9> */
[----:B------:R-:W2:Y:S03]  /*12f0*/  LDG.E R28, desc[UR4][R20.64] ;  /* 0x00000004141c7981 */ /* 0x000ea6000c1e1900 */
[----:B------:R-:W-:-:S04]  /*1300*/  FFMA R27, -R0, R29, R17 ;  /* 0x0000001d001b7223 */ /* 0x000fc80000000111 */
[----:B---3--:R-:W-:Y:S01]  /*1310*/  FADD R29, R27, R16 ;  /* 0x000000101b1d7221 */ /* 0x008fe20000000000 */
[----:B------:R-:W-:-:S04]  /*1320*/  IMAD.WIDE R16, R9, 0x4, R24 ;  /* 0x0000000409107825 */ /* 0x000fc800078e0218 */
[----:B------:R1:W-:Y:S04]  /*1330*/  STG.E desc[UR4][R24.64], R29 ;  /* 0x0000001d18007986 */ /* 0x0003e8000c101904 */
[----:B0-----:R-:W3:Y:S01]  /*1340*/  LDG.E R18, desc[UR4][R16.64] ;  /* 0x0000000410127981 */ /* 0x001ee2000c1e1900 */
[----:B------:R-:W-:-:S04]  /*1350*/  FMUL R14, R4, R14 ;  /* 0x0000000e040e7220 */ /* 0x000fc80000400000 */
[----:B--2---:R-:W-:Y:S01]  /*1360*/  FFMA R19, R3, R28, R14 ;  /* 0x0000001c03137223 */ /* 0x004fe2000000000e */
[----:B------:R-:W-:-:S04]  /*1370*/  IMAD.WIDE R14, R7, 0x4, R20 ;  /* 0x00000004070e7825 */ /* 0x000fc800078e0214 */
[----:B------:R-:W-:Y:S01]  /*1380*/  FFMA R19, -R2, R27, R19 ;  /* 0x0000001b02137223 */ /* 0x000fe20000000113 */
[----:B------:R-:W2:Y:S03]  /*1390*/  LDG.E R26, desc[UR4][R14.64] ;  /* 0x000000040e1a7981 */ /* 0x000ea6000c1e1900 */
[----:B------:R-:W-:Y:S01]  /*13a0*/  FFMA R23, -R0, R23, R19 ;  /* 0x0000001700177223 */ /* 0x000fe20000000113 */
[----:B------:R-:W-:-:S04]  /*13b0*/  IMAD.WIDE R20, R9, 0x4, R16 ;  /* 0x0000000409147825 */ /* 0x000fc800078e0210 */
[----:B---3--:R-:W-:-:S05]  /*13c0*/  FADD R19, R23, R18 ;  /* 0x0000001217137221 */ /* 0x008fca0000000000 */
[----:B------:R0:W-:Y:S04]  /*13d0*/  STG.E desc[UR4][R16.64], R19 ;  /* 0x0000001310007986 */ /* 0x0001e8000c101904 */
[----:B-1----:R-:W3:Y:S01]  /*13e0*/  LDG.E R25, desc[UR4][R20.64] ;  /* 0x0000000414197981 */ /* 0x002ee2000c1e1900 */
[----:B------:R-:W-:-:S04]  /*13f0*/  FMUL R28, R4, R28 ;  /* 0x0000001c041c7220 */ /* 0x000fc80000400000 */
[----:B--2---:R-:W-:Y:S01]  /*1400*/  FFMA R29, R3, R26, R28 ;  /* 0x0000001a031d7223 */ /* 0x004fe2000000001c */
[----:B0-----:R-:W-:-:S04]  /*1410*/  IMAD.WIDE R18, R7, 0x4, R14 ;  /* 0x0000000407127825 */ /* 0x001fc800078e020e */
[----:B------:R-:W-:Y:S01]  /*1420*/  FFMA R29, -R2, R23, R29 ;  /* 0x00000017021d7223 */ /* 0x000fe2000000011d */
[----:B------:R-:W2:Y:S03]  /*1430*/  LDG.E R24, desc[UR4][R18.64] ;  /* 0x0000000412187981 */ /* 0x000ea6000c1e1900 */
[----:B------:R-:W-:Y:S01]  /*1440*/  FFMA R27, -R0, R27, R29 ;  /* 0x0000001b001b7223 */ /* 0x000fe2000000011d */
[----:B------:R-:W-:-:S04]  /*1450*/  IMAD.WIDE R14, R9, 0x4, R20 ;  /* 0x00000004090e7825 */ /* 0x000fc800078e0214 */
[----:B---3--:R-:W-:-:S05]  /*1460*/  FADD R29, R27, R25 ;  /* 0x000000191b1d7221 */ /* 0x008fca0000000000 */
[----:B------:R0:W-:Y:S04]  /*1470*/  STG.E desc[UR4][R20.64], R29 ;  /* 0x0000001d14007986 */ /* 0x0001e8000c101904 */
[----:B------:R-:W0:Y:S01]  /*1480*/  LDG.E R28, desc[UR4][R14.64] ;  /* 0x000000040e1c7981 */ /* 0x000e22000c1e1900 */
[----:B------:R-:W-:Y:S01]  /*1490*/  FMUL R26, R4, R26 ;  /* 0x0000001a041a7220 */ /* 0x000fe20000400000 */
[----:B------:R-:W-:-:S04]  /*14a0*/  IMAD.WIDE R16, R7, 0x4, R18 ;  /* 0x0000000407107825 */ /* 0x000fc800078e0212 */
[----:B--2---:R-:W-:-:S04]  /*14b0*/  FFMA R25, R3, R24, R26 ;  /* 0x0000001803197223 */ /* 0x004fc8000000001a */
[----:B------:R-:W-:Y:S02]  /*14c0*/  FFMA R26, -R2, R27, R25 ;  /* 0x0000001b021a7223 */ /* 0x000fe40000000119 */
[----:B------:R-:W2:Y:S02]  /*14d0*/  LDG.E R25, desc[UR4][R16.64] ;  /* 0x0000000410197981 */ /* 0x000ea4000c1e1900 */
[----:B------:R-:W-:Y:S01]  /*14e0*/  FFMA R23, -R0, R23, R26 ;  /* 0x0000001700177223 */ /* 0x000fe2000000011a */
[----:B------:R-:W-:-:S04]  /*14f0*/  IMAD.WIDE R18, R9, 0x4, R14 ;  /* 0x0000000409127825 */ /* 0x000fc800078e020e */
[----:B0-----:R-:W-:-:S05]  /*1500*/  FADD R29, R23, R28 ;  /* 0x0000001c171d7221 */ /* 0x001fca0000000000 */
[----:B------:R0:W-:Y:S04]  /*1510*/  STG.E desc[UR4][R14.64], R29 ;  /* 0x0000001d0e007986 */ /* 0x0001e8000c101904 */
[----:B------:R-:W3:Y:S01]  /*1520*/  LDG.E R28, desc[UR4][R18.64] ;  /* 0x00000004121c7981 */ /* 0x000ee2000c1e1900 */
[----:B------:R-:W-:Y:S01]  /*1530*/  FMUL R24, R4, R24 ;  /* 0x0000001804187220 */ /* 0x000fe20000400000 */
[----:B------:R-:W-:-:S03]  /*1540*/  IADD3 R22, PT, PT, R22, 0x8, RZ ;  /* 0x0000000816167810 */ /* 0x000fc60007ffe0ff */
[----:B--2---:R-:W-:Y:S01]  /*1550*/  FFMA R24, R3, R25, R24 ;  /* 0x0000001903187223 */ /* 0x004fe20000000018 */
[----:B------:R-:W-:-:S03]  /*1560*/  ISETP.NE.AND P0, PT, R22, RZ, PT ;  /* 0x000000ff1600720c */ /* 0x000fc60003f05270 */
[----:B------:R-:W-:Y:S01]  /*1570*/  FFMA R24, -R2, R23, R24 ;  /* 0x0000001702187223 */ /* 0x000fe20000000118 */
[----:B------:R-:W-:-:S04]  /*1580*/  IMAD.WIDE R20, R7, 0x4, R16 ;  /* 0x0000000407147825 */ /* 0x000fc800078e0210 */
[----:B------:R-:W-:Y:S01]  /*1590*/  FFMA R27, -R0, R27, R24 ;  /* 0x0000001b001b7223 */ /* 0x000fe20000000118 */
[----:B------:R1:W5:Y:S01]  /*15a0*/  LDG.E R26, desc[UR4][R20.64] ;  /* 0x00000004141a7981 */ /* 0x000362000c1e1900 */
[----:B0-----:R-:W-:Y:S01]  /*15b0*/  IMAD.WIDE R14, R9, 0x20, R10 ;  /* 0x00000020090e7825 */ /* 0x001fe200078e020a */
[----:B------:R-:W-:Y:S02]  /*15c0*/  MOV R16, R12 ;  /* 0x0000000c00107202 */ /* 0x000fe40000000f00 */
[----:B------:R-:W-:Y:S01]  /*15d0*/  MOV R17, R13 ;  /* 0x0000000d00117202 */ /* 0x000fe20000000f00 */
[----:B------:R-:W-:Y:S01]  /*15e0*/  IMAD.WIDE R12, R7, 0x4, R20 ;  /* 0x00000004070c7825 */ /* 0x000fe200078e0214 */
[----:B------:R-:W-:Y:S02]  /*15f0*/  MOV R10, R18 ;  /* 0x00000012000a7202 */ /* 0x000fe40000000f00 */
[----:B------:R-:W-:Y:S01]  /*1600*/  MOV R11, R19 ;  /* 0x00000013000b7202 */ /* 0x000fe20000000f00 */
[----:B---3--:R-:W-:-:S05]  /*1610*/  FADD R28, R27, R28 ;  /* 0x0000001c1b1c7221 */ /* 0x008fca0000000000 */
[----:B------:R1:W-:Y:S01]  /*1620*/  STG.E desc[UR4][R18.64], R28 ;  /* 0x0000001c12007986 */ /* 0x0003e2000c101904 */
[----:B------:R-:W-:Y:S05]  /*1630*/  @P0 BRA `(.L_x_37) ;  /* 0xfffffff800a00947 */ /* 0x000fea000383ffff */
[----:B------:R-:W-:Y:S01]  /*1640*/  IMAD.WIDE R12, R7, 0x20, R16 ;  /* 0x00000020070c7825 */ /* 0x000fe200078e0210 */
[----:B------:R-:W-:Y:S02]  /*1650*/  MOV R10, R14 ;  /* 0x0000000e000a7202 */ /* 0x000fe40000000f00 */
[----:B------:R-:W-:-:S07]  /*1660*/  MOV R11, R15 ;  /* 0x0000000f000b7202 */ /* 0x000fce0000000f00 */
.L_x_36:
[----:B------:R-:W-:-:S13]  /*1670*/  ISETP.NE.AND P0, PT, R8, RZ, PT ;  /* 0x000000ff0800720c */ /* 0x000fda0003f05270 */
[----:B------:R-:W-:Y:S05]  /*1680*/  @!P0 EXIT ;  /* 0x000000000000894d */ /* 0x000fea0003800000 */
[----:B------:R-:W-:Y:S02]  /*1690*/  ISETP.GE.U32.AND P0, PT, R8, 0x4, PT ;  /* 0x000000040800780c */ /* 0x000fe40003f06070 */
[----:B-1----:R-:W-:-:S04]  /*16a0*/  LOP3.LUT R18, R6, 0x3, RZ, 0xc0, !PT ;  /* 0x0000000306127812 */ /* 0x002fc800078ec0ff */
[----:B------:R-:W-:-:S07]  /*16b0*/  ISETP.NE.AND P1, PT, R18, RZ, PT ;  /* 0x000000ff1200720c */ /* 0x000fce0003f25270 */
[----:B------:R-:W-:Y:S06]  /*16c0*/  @!P0 BRA `(.L_x_38) ;  /* 0x0000000000a48947 */ /* 0x000fec0003800000 */
[----:B------:R-:W-:Y:S01]  /*16d0*/  IADD3 R19, PT, PT, -R5, RZ, RZ ;  /* 0x000000ff05137210 */ /* 0x000fe20007ffe1ff */
[----:B------:R-:W-:Y:S01]  /*16e0*/  FMUL R8, R4, R25 ;  /* 0x0000001904087220 */ /* 0x000fe20000400000 */
[----:B------:R-:W2:Y:S03]  /*16f0*/  LDG.E R20, desc[UR4][R12.64] ;  /* 0x000000040c147981 */ /* 0x000ea6000c1e1900 */
[----:B------:R-:W-:-:S05]  /*1700*/  IMAD.WIDE R10, R19, 0x4, R10 ;  /* 0x00000004130a7825 */ /* 0x000fca00078e020a */
        /* <DEDUP_REMOVED lines=8> */
[----:B------:R-:W-:Y:S01]  /*1790*/  FMUL R26, R4, R26 ;  /* 0x0000001a041a7220 */ /* 0x000fe20000400000 */
[----:B------:R-:W-:-:S04]  /*17a0*/  IMAD.WIDE R16, R7, 0x4, R12 ;  /* 0x0000000407107825 */ /* 0x000fc800078e020c */
[----:B--2---:R-:W-:Y:S01]  /*17b0*/  FFMA R15, R3, R20, R26 ;  /* 0x00000014030f7223 */ /* 0x004fe2000000001a */
[----:B------:R-:W2:Y:S03]  /*17c0*/  LDG.E R21, desc[UR4][R16.64] ;  /* 0x0000000410157981 */ /* 0x000ea6000c1e1900 */
[----:B------:R-:W-:-:S04]  /*17d0*/  FFMA R15, -R2, R23, R15 ;  /* 0x00000017020f7223 */ /* 0x000fc8000000010f */
[----:B------:R-:W-:-:S04]  /*17e0*/  FFMA R27, -R0, R27, R15 ;  /* 0x0000001b001b7223 */ /* 0x000fc8000000010f */
[----:B---3--:R-:W-:Y:S01]  /*17f0*/  FADD R29, R27, R14 ;  /* 0x0000000e1b1d7221 */ /* 0x008fe20000000000 */
[----:B------:R-:W-:-:S04]  /*1800*/  IMAD.WIDE R14, R19, 0x4, R8 ;  /* 0x00000004130e7825 */ /* 0x000fc800078e0208 */
[----:B------:R1:W-:Y:S04]  /*1810*/  STG.E desc[UR4][R8.64], R29 ;  /* 0x0000001d08007986 */ /* 0x0003e8000c101904 */
[----:B0-----:R-:W3:Y:S01]  /*1820*/  LDG.E R10, desc[UR4][R14.64] ;  /* 0x000000040e0a7981 */ /* 0x001ee2000c1e1900 */
        /* <DEDUP_REMOVED lines=9> */
[----:B------:R-:W3:Y:S01]  /*18c0*/  LDG.E R20, desc[UR4][R10.64] ;  /* 0x000000040a147981 */ /* 0x000ee2000c1e1900 */
[----:B------:R-:W-:-:S04]  /*18d0*/  FMUL R16, R4, R21 ;  /* 0x0000001504107220 */ /* 0x000fc80000400000 */
[----:B--2---:R-:W-:-:S04]  /*18e0*/  FFMA R19, R3, R25, R16 ;  /* 0x0000001903137223 */ /* 0x004fc80000000010 */
[----:B------:R-:W-:Y:S01]  /*18f0*/  FFMA R19, -R2, R23, R19 ;  /* 0x0000001702137223 */ /* 0x000fe20000000113 */
[----:B-1----:R-:W-:-:S04]  /*1900*/  IMAD.WIDE R8, R7, 0x4, R12 ;  /* 0x0000000407087825 */ /* 0x002fc800078e020c */
[----:B------:R-:W-:Y:S01]  /*1910*/  FFMA R27, -R0, R27, R19 ;  /* 0x0000001b001b7223 */ /* 0x000fe20000000113 */
[----:B------:R0:W5:Y:S01]  /*1920*/  LDG.E R26, desc[UR4][R8.64] ;  /* 0x00000004081a7981 */ /* 0x000162000c1e1900 */
[----:B------:R-:W-:-:S04]  /*1930*/  IMAD.WIDE R12, R7, 0x4, R8 ;  /* 0x00000004070c7825 */ /* 0x000fc800078e0208 */
[----:B---3--:R-:W-:-:S05]  /*1940*/  FADD R19, R27, R20 ;  /* 0x000000141b137221 */ /* 0x008fca0000000000 */
[----:B------:R0:W-:Y:S02]  /*1950*/  STG.E desc[UR4][R10.64], R19 ;  /* 0x000000130a007986 */ /* 0x0001e4000c101904 */
.L_x_38:
[----:B------:R-:W-:Y:S05]  /*1960*/  @!P1 EXIT ;  /* 0x000000000000994d */ /* 0x000fea0003800000 */
[----:B------:R-:W-:-:S13]  /*1970*/  ISETP.NE.AND P0, PT, R18, 0x1, PT ;  /* 0x000000011200780c */ /* 0x000fda0003f05270 */
[----:B0-----:R-:W-:-:S05]  /*1980*/  @P0 IADD3 R17, PT, PT, -R5, RZ, RZ ;  /* 0x000000ff05110210 */ /* 0x001fca0007ffe1ff */
[----:B------:R-:W-:-:S05]  /*1990*/  @P0 IMAD.WIDE R8, R17, 0x4, R10 ;  /* 0x0000000411080825 */ /* 0x000fca00078e020a */
[----:B------:R-:W2:Y:S01]  /*19a0*/  @P0 LDG.E R16, desc[UR4][R8.64] ;  /* 0x0000000408100981 */ /* 0x000ea2000c1e1900 */
[----:B------:R-:W-:-:S04]  /*19b0*/  @P0 FMUL R14, R4, R25 ;  /* 0x00000019040e0220 */ /* 0x000fc80000400000 */
[----:B-----5:R-:W-:Y:S02]  /*19c0*/  @P0 FFMA R15, R3, R26, R14 ;  /* 0x0000001a030f0223 */ /* 0x020fe4000000000e */
[----:B------:R-:W3:Y:S02]  /*19d0*/  @P0 LDG.E R14, desc[UR4][R12.64] ;  /* 0x000000040c0e0981 */ /* 0x000ee4000c1e1900 */
[----:B------:R-:W-:-:S04]  /*19e0*/  @P0 FFMA R15, -R2, R27, R15 ;  /* 0x0000001b020f0223 */ /* 0x000fc8000000010f */
[----:B------:R-:W-:Y:S01]  /*19f0*/  @P0 FFMA R23, -R0, R23, R15 ;  /* 0x0000001700170223 */ /* 0x000fe2000000010f */
[----:B------:R-:W-:-:S04]  /*1a00*/  @P0 IMAD.WIDE R10, R17, 0x4, R8 ;  /* 0x00000004110a0825 */ /* 0x000fc800078e0208 */
[----:B--2---:R-:W-:-:S05]  /*1a10*/  @P0 FADD R15, R23, R16 ;  /* 0x00000010170f0221 */ /* 0x004fca0000000000 */
[----:B------:R0:W-:Y:S04]  /*1a20*/  @P0 STG.E desc[UR4][R8.64], R15 ;  /* 0x0000000f08000986 */ /* 0x0001e8000c101904 */
[----:B------:R-:W2:Y:S01]  /*1a30*/  @P0 LDG.E R16, desc[UR4][R10.64] ;  /* 0x000000040a100981 */ /* 0x000ea2000c1e1900 */
[----:B------:R-:W-:Y:S01]  /*1a40*/  @P0 FMUL R18, R4, R26 ;  /* 0x0000001a04120220 */ /* 0x000fe20000400000 */
[----:B------:R-:W-:-:S03]  /*1a50*/  LOP3.LUT R6, R6, 0x1, RZ, 0xc0, !PT ;  /* 0x0000000106067812 */ /* 0x000fc600078ec0ff */
[----:B---3--:R-:W-:Y:S01]  /*1a60*/  @P0 FFMA R17, R3, R14, R18 ;  /* 0x0000000e03110223 */ /* 0x008fe20000000012 */
[----:B------:R-:W-:-:S03]  /*1a70*/  ISETP.NE.U32.AND P1, PT, R6, 0x1, PT ;  /* 0x000000010600780c */ /* 0x000fc60003f25070 */
[----:B------:R-:W-:Y:S01]  /*1a80*/  @P0 FFMA R17, -R2, R23, R17 ;  /* 0x0000001702110223 */ /* 0x000fe20000000111 */
[----:B------:R-:W-:-:S04]  /*1a90*/  @P0 IMAD.WIDE R12, R7, 0x4, R12 ;  /* 0x00000004070c0825 */ /* 0x000fc800078e020c */
[----:B------:R-:W-:Y:S02]  /*1aa0*/  @P0 FFMA R27, -R0, R27, R17 ;  /* 0x0000001b001b0223 */ /* 0x000fe40000000111 */
[----:B------:R0:W5:Y:S02]  /*1ab0*/  @P0 LDG.E R12, desc[UR4][R12.64] ;  /* 0x000000040c0c0981 */ /* 0x000164000c1e1900 */
[----:B--2---:R-:W-:-:S05]  /*1ac0*/  @P0 FADD R7, R27, R16 ;  /* 0x000000101b070221 */ /* 0x004fca0000000000 */
[----:B------:R0:W-:Y:S01]  /*1ad0*/  @P0 STG.E desc[UR4][R10.64], R7 ;  /* 0x000000070a000986 */ /* 0x0001e2000c101904 */
[----:B------:R-:W-:Y:S05]  /*1ae0*/  @P1 EXIT ;  /* 0x000000000000194d */ /* 0x000fea0003800000 */
[----:B------:R-:W-:-:S05]  /*1af0*/  IADD3 R5, PT, PT, -R5, RZ, RZ ;  /* 0x000000ff05057210 */ /* 0x000fca0007ffe1ff */
[----:B0-----:R-:W-:-:S05]  /*1b00*/  IMAD.WIDE R10, R5, 0x4, R10 ;  /* 0x00000004050a7825 */ /* 0x001fca00078e020a */
[----:B------:R-:W2:Y:S01]  /*1b10*/  LDG.E R6, desc[UR4][R10.64] ;  /* 0x000000040a067981 */ /* 0x000ea2000c1e1900 */
[----:B------:R-:W-:Y:S02]  /*1b20*/  @P0 MOV R25, R14 ;  /* 0x0000000e00190202 */ /* 0x000fe40000000f00 */
[----:B-----5:R-:W-:-:S03]  /*1b30*/  @P0 MOV R26, R12 ;  /* 0x0000000c001a0202 */ /* 0x020fc60000000f00 */
[----:B------:R-:W-:-:S04]  /*1b40*/  FMUL R4, R4, R25 ;  /* 0x0000001904047220 */ /* 0x000fc80000400000 */
[----:B------:R-:W-:-:S04]  /*1b50*/  FFMA R3, R3, R26, R4 ;  /* 0x0000001a03037223 */ /* 0x000fc80000000004 */
[----:B------:R-:W-:-:S04]  /*1b60*/  FFMA R3, -R2, R27, R3 ;  /* 0x0000001b02037223 */ /* 0x000fc80000000103 */
[----:B------:R-:W-:-:S04]  /*1b70*/  FFMA R3, -R0, R23, R3 ;  /* 0x0000001700037223 */ /* 0x000fc80000000103 */
[----:B--2---:R-:W-:-:S05]  /*1b80*/  FADD R3, R3, R6 ;  /* 0x0000000603037221 */ /* 0x004fca0000000000 */
[----:B------:R-:W-:Y:S01]  /*1b90*/  STG.E desc[UR4][R10.64], R3 ;  /* 0x000000030a007986 */ /* 0x000fe2000c101904 */
[----:B------:R-:W-:Y:S05]  /*1ba0*/  EXIT ;  /* 0x000000000000794d */ /* 0x000fea0003800000 */
        .weak           $__internal_0_$__cuda_sm3x_div_rn_noftz_f32_slowpath
        .type           $__internal_0_$__cuda_sm3x_div_rn_noftz_f32_slowpath,@function
        .size           $__internal_0_$__cuda_sm3x_div_rn_noftz_f32_slowpath,(.L_x_52 - $__internal_0_$__cuda_sm3x_div_rn_noftz_f32_slowpath)
$__internal_0_$__cuda_sm3x_div_rn_noftz_f32_slowpath:
[----:B------:R-:W-:Y:S02]  /*1bb0*/  SHF.R.U32.HI R7, RZ, 0x17, R6 ;  /* 0x00000017ff077819 */ /* 0x000fe40000011606 */
[----:B------:R-:W-:Y:S02]  /*1bc0*/  SHF.R.U32.HI R11, RZ, 0x17, R5 ;  /* 0x00000017ff0b7819 */ /* 0x000fe40000011605 */
[----:B------:R-:W-:Y:S02]  /*1bd0*/  LOP3.LUT R7, R7, 0xff, RZ, 0xc0, !PT ;  /* 0x000000ff07077812 */ /* 0x000fe400078ec0ff */
[----:B------:R-:W-:Y:S02]  /*1be0*/  LOP3.LUT R14, R11, 0xff, RZ, 0xc0, !PT ;  /* 0x000000ff0b0e7812 */ /* 0x000fe400078ec0ff */
[----:B------:R-:W-:Y:S02]  /*1bf0*/  IADD3 R15, PT, PT, R7, -0x1, RZ ;  /* 0xffffffff070f7810 */ /* 0x000fe40007ffe0ff */
[----:B------:R-:W-:-:S02]  /*1c00*/  IADD3 R13, PT, PT, R14, -0x1, RZ ;  /* 0xffffffff0e0d7810 */ /* 0x000fc40007ffe0ff */
[----:B------:R-:W-:Y:S02]  /*1c10*/  ISETP.GT.U32.AND P0, PT, R15, 0xfd, PT ;  /* 0x000000fd0f00780c */ /* 0x000fe40003f04070 */
[----:B------:R-:W-:Y:S02]  /*1c20*/  MOV R12, R6 ;  /* 0x00000006000c7202 */ /* 0x000fe40000000f00 */
[----:B------:R-:W-:-:S13]  /*1c30*/  ISETP.GT.U32.OR P0, PT, R13, 0xfd, P0 ;  /* 0x000000fd0d00780c */ /* 0x000fda0000704470 */
[----:B------:R-:W-:Y:S01]  /*1c40*/  @!P0 MOV R11, RZ ;  /* 0x000000ff000b8202 */ /* 0x000fe20000000f00 */
[----:B------:R-:W-:Y:S06]  /*1c50*/  @!P0 BRA `(.L_x_39) ;  /* 0x00000000005c8947 */ /* 0x000fec0003800000 */
[----:B------:R-:W-:Y:S02]  /*1c60*/  FSETP.GTU.FTZ.AND P0, PT, |R5|, +INF , PT ;  /* 0x7f8000000500780b */ /* 0x000fe40003f1c200 */
[----:B------:R-:W-:-:S04]  /*1c70*/  FSETP.GTU.FTZ.AND P1, PT, |R6|, +INF , PT ;  /* 0x7f8000000600780b */ /* 0x000fc80003f3c200 */
[----:B------:R-:W-:-:S13]  /*1c80*/  PLOP3.LUT P0, PT, P0, P1, PT, 0xf8, 0x8f ;  /* 0x00000000008f781c */ /* 0x000fda0000703f70 */
[----:B------:R-:W-:Y:S05]  /*1c90*/  @P0 BRA `(.L_x_40) ;  /* 0x0000000400440947 */ /* 0x000fea0003800000 */
[----:B------:R-:W-:-:S13]  /*1ca0*/  LOP3.LUT P0, RZ, R12, 0x7fffffff, R5, 0xc8, !PT ;  /* 0x7fffffff0cff7812 */ /* 0x000fda000780c805 */
[----:B------:R-:W-:Y:S05]  /*1cb0*/  @!P0 BRA `(.L_x_41) ;  /* 0x0000000400348947 */ /* 0x000fea0003800000 */
[C---:B------:R-:W-:Y:S02]  /*1cc0*/  FSETP.NEU.FTZ.AND P2, PT, |R5|.reuse, +INF , PT ;  /* 0x7f8000000500780b */ /* 0x040fe40003f5d200 */
[----:B------:R-:W-:Y:S02]  /*1cd0*/  FSETP.NEU.FTZ.AND P1, PT, |R6|, +INF , PT ;  /* 0x7f8000000600780b */ /* 0x000fe40003f3d200 */
[----:B------:R-:W-:-:S11]  /*1ce0*/  FSETP.NEU.FTZ.AND P0, PT, |R5|, +INF , PT ;  /* 0x7f8000000500780b */ /* 0x000fd60003f1d200 */
[----:B------:R-:W-:Y:S05]  /*1cf0*/  @!P1 BRA !P2, `(.L_x_41) ;  /* 0x0000000400249947 */ /* 0x000fea0005000000 */
[----:B------:R-:W-:-:S04]  /*1d00*/  LOP3.LUT P2, RZ, R5, 0x7fffffff, RZ, 0xc0, !PT ;  /* 0x7fffffff05ff7812 */ /* 0x000fc8000784c0ff */
[----:B------:R-:W-:-:S13]  /*1d10*/  PLOP3.LUT P1, PT, P1, P2, PT, 0x2f, 0xf2 ;  /* 0x0000000000f2781c */ /* 0x000fda0000f24577 */
[----:B------:R-:W-:Y:S05]  /*1d20*/  @P1 BRA `(.L_x_42) ;  /* 0x0000000400101947 */ /* 0x000fea0003800000 */
[----:B------:R-:W-:-:S04]  /*1d30*/  LOP3.LUT P1, RZ, R12, 0x7fffffff, RZ, 0xc0, !PT ;  /* 0x7fffffff0cff7812 */ /* 0x000fc8000782c0ff */
[----:B------:R-:W-:-:S13]  /*1d40*/  PLOP3.LUT P0, PT, P0, P1, PT, 0x2f, 0xf2 ;  /* 0x0000000000f2781c */ /* 0x000fda0000702577 */
[----:B------:R-:W-:Y:S05]  /*1d50*/  @P0 BRA `(.L_x_43) ;  /* 0x0000000000f80947 */ /* 0x000fea0003800000 */
[----:B------:R-:W-:Y:S02]  /*1d60*/  ISETP.GE.AND P0, PT, R13, RZ, PT ;  /* 0x000000ff0d00720c */ /* 0x000fe40003f06270 */
[----:B------:R-:W-:-:S11]  /*1d70*/  ISETP.GE.AND P1, PT, R15, RZ, PT ;  /* 0x000000ff0f00720c */ /* 0x000fd60003f26270 */
[----:B------:R-:W-:Y:S01]  /*1d80*/  @P0 MOV R11, RZ ;  /* 0x000000ff000b0202 */ /* 0x000fe20000000f00 */
[----:B------:R-:W-:Y:S01]  /*1d90*/  @!P0 FFMA R5, R5, 1.84467440737095516160e+19, RZ ;  /* 0x5f80000005058823 */ /* 0x000fe200000000ff */
[----:B------:R-:W-:Y:S01]  /*1da0*/  @!P0 MOV R11, 0xffffffc0 ;  /* 0xffffffc0000b8802 */ /* 0x000fe20000000f00 */
[----:B------:R-:W-:-:S03]  /*1db0*/  @!P1 FFMA R12, R6, 1.84467440737095516160e+19, RZ ;  /* 0x5f800000060c9823 */ /* 0x000fc600000000ff */
[----:B------:R-:W-:-:S07]  /*1dc0*/  @!P1 IADD3 R11, PT, PT, R11, 0x40, RZ ;  /* 0x000000400b0b9810 */ /* 0x000fce0007ffe0ff */
.L_x_39:
[----:B------:R-:W-:Y:S02]  /*1dd0*/  LEA R13, R7, 0xc0800000, 0x17 ;  /* 0xc0800000070d7811 */ /* 0x000fe400078eb8ff */
[----:B------:R-:W-:Y:S02]  /*1de0*/  IADD3 R14, PT, PT, R14, -0x7f, RZ ;  /* 0xffffff810e0e7810 */ /* 0x000fe40007ffe0ff */
[----:B------:R-:W-:-:S03]  /*1df0*/  IADD3 R15, PT, PT, -R13, R12, RZ ;  /* 0x0000000c0d0f7210 */ /* 0x000fc60007ffe1ff */
[C---:B------:R-:W-:Y:S01]  /*1e00*/  IMAD R5, R14.reuse, -0x800000, R5 ;  /* 0xff8000000e057824 */ /* 0x040fe200078e0205 */
[----:B------:R-:W0:Y:S01]  /*1e10*/  MUFU.RCP R12, R15 ;  /* 0x0000000f000c7308 */ /* 0x000e220000001000 */
[----:B------:R-:W-:Y:S01]  /*1e20*/  FADD.FTZ R16, -R15, -RZ ;  /* 0x800000ff0f107221 */ /* 0x000fe20000010100 */
[----:B------:R-:W-:-:S04]  /*1e30*/  IADD3 R14, PT, PT, R14, 0x7f, -R7 ;  /* 0x0000007f0e0e7810 */ /* 0x000fc80007ffe807 */
[----:B------:R-:W-:Y:S01]  /*1e40*/  IADD3 R14, PT, PT, R14, R11, RZ ;  /* 0x0000000b0e0e7210 */ /* 0x000fe20007ffe0ff */
[----:B0-----:R-:W-:-:S04]  /*1e50*/  FFMA R13, R12, R16, 1 ;  /* 0x3f8000000c0d7423 */ /* 0x001fc80000000010 */
[----:B------:R-:W-:-:S04]  /*1e60*/  FFMA R12, R12, R13, R12 ;  /* 0x0000000d0c0c7223 */ /* 0x000fc8000000000c */
[----:B------:R-:W-:-:S04]  /*1e70*/  FFMA R13, R5, R12, RZ ;  /* 0x0000000c050d7223 */ /* 0x000fc800000000ff */
[----:B------:R-:W-:-:S04]  /*1e80*/  FFMA R17, R16, R13, R5 ;  /* 0x0000000d10117223 */ /* 0x000fc80000000005 */
[----:B------:R-:W-:-:S04]  /*1e90*/  FFMA R13, R12, R17, R13 ;  /* 0x000000110c0d7223 */ /* 0x000fc8000000000d */
[----:B------:R-:W-:-:S04]  /*1ea0*/  FFMA R16, R16, R13, R5 ;  /* 0x0000000d10107223 */ /* 0x000fc80000000005 */
[----:B------:R-:W-:-:S05]  /*1eb0*/  FFMA R5, R12, R16, R13 ;  /* 0x000000100c057223 */ /* 0x000fca000000000d */
[----:B------:R-:W-:-:S04]  /*1ec0*/  SHF.R.U32.HI R7, RZ, 0x17, R5 ;  /* 0x00000017ff077819 */ /* 0x000fc80000011605 */
[----:B------:R-:W-:-:S04]  /*1ed0*/  LOP3.LUT R7, R7, 0xff, RZ, 0xc0, !PT ;  /* 0x000000ff07077812 */ /* 0x000fc800078ec0ff */
[----:B------:R-:W-:-:S04]  /*1ee0*/  IADD3 R15, PT, PT, R7, R14, RZ ;  /* 0x0000000e070f7210 */ /* 0x000fc80007ffe0ff */
[----:B------:R-:W-:-:S04]  /*1ef0*/  IADD3 R7, PT, PT, R15, -0x1, RZ ;  /* 0xffffffff0f077810 */ /* 0x000fc80007ffe0ff */
[----:B------:R-:W-:-:S13]  /*1f00*/  ISETP.GE.U32.AND P0, PT, R7, 0xfe, PT ;  /* 0x000000fe0700780c */ /* 0x000fda0003f06070 */
[----:B------:R-:W-:Y:S05]  /*1f10*/  @!P0 BRA `(.L_x_44) ;  /* 0x0000000000808947 */ /* 0x000fea0003800000 */
[----:B------:R-:W-:-:S13]  /*1f20*/  ISETP.GT.AND P0, PT, R15, 0xfe, PT ;  /* 0x000000fe0f00780c */ /* 0x000fda0003f04270 */
[----:B------:R-:W-:Y:S05]  /*1f30*/  @P0 BRA `(.L_x_45) ;  /* 0x00000000006c0947 */ /* 0x000fea0003800000 */
[----:B------:R-:W-:-:S13]  /*1f40*/  ISETP.GE.AND P0, PT, R15, 0x1, PT ;  /* 0x000000010f00780c */ /* 0x000fda0003f06270 */
[----:B------:R-:W-:Y:S05]  /*1f50*/  @P0 BRA `(.L_x_46) ;  /* 0x0000000000980947 */ /* 0x000fea0003800000 */
[----:B------:R-:W-:Y:S02]  /*1f60*/  ISETP.GE.AND P0, PT, R15, -0x18, PT ;  /* 0xffffffe80f00780c */ /* 0x000fe40003f06270 */
[----:B------:R-:W-:-:S11]  /*1f70*/  LOP3.LUT R5, R5, 0x80000000, RZ, 0xc0, !PT ;  /* 0x8000000005057812 */ /* 0x000fd600078ec0ff */
[----:B------:R-:W-:Y:S05]  /*1f80*/  @!P0 BRA `(.L_x_46) ;  /* 0x00000000008c8947 */ /* 0x000fea0003800000 */
[CCC-:B------:R-:W-:Y:S01]  /*1f90*/  FFMA.RZ R7, R12.reuse, R16.reuse, R13.reuse ;  /* 0x000000100c077223 */ /* 0x1c0fe2000000c00d */
[C---:B------:R-:W-:Y:S02]  /*1fa0*/  IADD3 R14, PT, PT, R15.reuse, 0x20, RZ ;  /* 0x000000200f0e7810 */ /* 0x040fe40007ffe0ff */
[----:B------:R-:W-:Y:S02]  /*1fb0*/  ISETP.NE.AND P2, PT, R15, RZ, PT ;  /* 0x000000ff0f00720c */ /* 0x000fe40003f45270 */
[----:B------:R-:W-:Y:S01]  /*1fc0*/  LOP3.LUT R11, R7, 0x7fffff, RZ, 0xc0, !PT ;  /* 0x007fffff070b7812 */ /* 0x000fe200078ec0ff */
[CCC-:B------:R-:W-:Y:S01]  /*1fd0*/  FFMA.RP R7, R12.reuse, R16.reuse, R13.reuse ;  /* 0x000000100c077223 */ /* 0x1c0fe2000000800d */
[----:B------:R-:W-:Y:S01]  /*1fe0*/  FFMA.RM R12, R12, R16, R13 ;  /* 0x000000100c0c7223 */ /* 0x000fe2000000400d */
[----:B------:R-:W-:Y:S02]  /*1ff0*/  ISETP.NE.AND P1, PT, R15, RZ, PT ;  /* 0x000000ff0f00720c */ /* 0x000fe40003f25270 */
[----:B------:R-:W-:-:S02]  /*2000*/  LOP3.LUT R11, R11, 0x800000, RZ, 0xfc, !PT ;  /* 0x008000000b0b7812 */ /* 0x000fc400078efcff */
[----:B------:R-:W-:Y:S02]  /*2010*/  IADD3 R13, PT, PT, -R15, RZ, RZ ;  /* 0x000000ff0f0d7210 */ /* 0x000fe40007ffe1ff */
[----:B------:R-:W-:Y:S02]  /*2020*/  SHF.L.U32 R14, R11, R14, RZ ;  /* 0x0000000e0b0e7219 */ /* 0x000fe400000006ff */
[----:B------:R-:W-:Y:S02]  /*2030*/  FSETP.NEU.FTZ.AND P0, PT, R7, R12, PT ;  /* 0x0000000c0700720b */ /* 0x000fe40003f1d000 */
[----:B------:R-:W-:Y:S02]  /*2040*/  SEL R12, R13, RZ, P2 ;  /* 0x000000ff0d0c7207 */ /* 0x000fe40001000000 */
[----:B------:R-:W-:Y:S02]  /*2050*/  ISETP.NE.AND P1, PT, R14, RZ, P1 ;  /* 0x000000ff0e00720c */ /* 0x000fe40000f25270 */
[----:B------:R-:W-:-:S02]  /*2060*/  SHF.R.U32.HI R12, RZ, R12, R11 ;  /* 0x0000000cff0c7219 */ /* 0x000fc4000001160b */
[----:B------:R-:W-:Y:S02]  /*2070*/  PLOP3.LUT P0, PT, P0, P1, PT, 0xf8, 0x8f ;  /* 0x00000000008f781c */ /* 0x000fe40000703f70 */
[----:B------:R-:W-:Y:S02]  /*2080*/  SHF.R.U32.HI R14, RZ, 0x1, R12 ;  /* 0x00000001ff0e7819 */ /* 0x000fe4000001160c */
[----:B------:R-:W-:-:S04]  /*2090*/  SEL R7, RZ, 0x1, !P0 ;  /* 0x00000001ff077807 */ /* 0x000fc80004000000 */
[----:B------:R-:W-:-:S04]  /*20a0*/  LOP3.LUT R7, R7, 0x1, R14, 0xf8, !PT ;  /* 0x0000000107077812 */ /* 0x000fc800078ef80e */
[----:B------:R-:W-:-:S04]  /*20b0*/  LOP3.LUT R7, R7, R12, RZ, 0xc0, !PT ;  /* 0x0000000c07077212 */ /* 0x000fc800078ec0ff */
[----:B------:R-:W-:-:S04]  /*20c0*/  IADD3 R14, PT, PT, R14, R7, RZ ;  /* 0x000000070e0e7210 */ /* 0x000fc80007ffe0ff */
[----:B------:R-:W-:Y:S01]  /*20d0*/  LOP3.LUT R5, R14, R5, RZ, 0xfc, !PT ;  /* 0x000000050e057212 */ /* 0x000fe200078efcff */
[----:B------:R-:W-:Y:S06]  /*20e0*/  BRA `(.L_x_46) ;  /* 0x0000000000347947 */ /* 0x000fec0003800000 */
.L_x_45:
[----:B------:R-:W-:-:S04]  /*20f0*/  LOP3.LUT R5, R5, 0x80000000, RZ, 0xc0, !PT ;  /* 0x8000000005057812 */ /* 0x000fc800078ec0ff */
[----:B------:R-:W-:Y:S01]  /*2100*/  LOP3.LUT R5, R5, 0x7f800000, RZ, 0xfc, !PT ;  /* 0x7f80000005057812 */ /* 0x000fe200078efcff */
[----:B------:R-:W-:Y:S06]  /*2110*/  BRA `(.L_x_46) ;  /* 0x0000000000287947 */ /* 0x000fec0003800000 */
.L_x_44:
[----:B------:R-:W-:Y:S01]  /*2120*/  LEA R5, R14, R5, 0x17 ;  /* 0x000000050e057211 */ /* 0x000fe200078eb8ff */
[----:B------:R-:W-:Y:S06]  /*2130*/  BRA `(.L_x_46) ;  /* 0x0000000000207947 */ /* 0x000fec0003800000 */
.L_x_43:
[----:B------:R-:W-:-:S04]  /*2140*/  LOP3.LUT R5, R12, 0x80000000, R5, 0x48, !PT ;  /* 0x800000000c057812 */ /* 0x000fc800078e4805 */
[----:B------:R-:W-:Y:S01]  /*2150*/  LOP3.LUT R5, R5, 0x7f800000, RZ, 0xfc, !PT ;  /* 0x7f80000005057812 */ /* 0x000fe200078efcff */
[----:B------:R-:W-:Y:S06]  /*2160*/  BRA `(.L_x_46) ;  /* 0x0000000000147947 */ /* 0x000fec0003800000 */
.L_x_42:
[----:B------:R-:W-:Y:S01]  /*2170*/  LOP3.LUT R5, R12, 0x80000000, R5, 0x48, !PT ;  /* 0x800000000c057812 */ /* 0x000fe200078e4805 */
[----:B------:R-:W-:Y:S06]  /*2180*/  BRA `(.L_x_46) ;  /* 0x00000000000c7947 */ /* 0x000fec0003800000 */
.L_x_41:
[----:B------:R-:W0:Y:S01]  /*2190*/  MUFU.RSQ R5, -QNAN ;  /* 0xffc0000000057908 */ /* 0x000e220000001400 */
[----:B------:R-:W-:Y:S05]  /*21a0*/  BRA `(.L_x_46) ;  /* 0x0000000000047947 */ /* 0x000fea0003800000 */
.L_x_40:
[----:B------:R-:W-:-:S07]  /*21b0*/  FADD.FTZ R5, R5, R6 ;  /* 0x0000000605057221 */ /* 0x000fce0000010000 */
.L_x_46:
[----:B------:R-:W-:Y:S01]  /*21c0*/  HFMA2 R13, -RZ, RZ, 0, 0 ;  /* 0x00000000ff0d7431 */ /* 0x000fe200000001ff */
[----:B------:R-:W-:-:S04]  /*21d0*/  MOV R12, R8 ;  /* 0x00000008000c7202 */ /* 0x000fc80000000f00 */
[----:B0-----:R-:W-:Y:S05]  /*21e0*/  RET.REL.NODEC R12 `(_Z19d_recursiveGaussianPfS_iif) ;  /* 0xffffffdc0c847950 */ /* 0x001fea0003c3ffff */
.L_x_47:
        /* <DEDUP_REMOVED lines=9> */
.L_x_52:


//--------------------- .text._Z11d_transposePfS_ii --------------------------
	.section	.text._Z11d_transposePfS_ii,"ax",@progbits
	.align	128
        .global         _Z11d_transposePfS_ii
        .type           _Z11d_transposePfS_ii,@function
        .size           _Z11d_transposePfS_ii,(.L_x_58 - _Z11d_transposePfS_ii)
        .other          _Z11d_transposePfS_ii,@"STO_CUDA_ENTRY STV_DEFAULT"
_Z11d_transposePfS_ii:
.text._Z11d_transposePfS_ii:
[----:B------:R-:W-:Y:S01]  /*0000*/  LDC R1, c[0x0][0x37c] ;  /* 0x0000df00ff017b82 */ /* 0x000fe20000000800 */
[----:B------:R-:W0:Y:S01]  /*0010*/  S2R R8, SR_TID.Y ;  /* 0x0000000000087919 */ /* 0x000e220000002200 */
[----:B------:R-:W1:Y:S01]  /*0020*/  LDCU.64 UR6, c[0x0][0x390] ;  /* 0x00007200ff0677ac */ /* 0x000e620008000a00 */
[----:B------:R-:W0:Y:S01]  /*0030*/  S2R R9, SR_CTAID.Y ;  /* 0x0000000000097919 */ /* 0x000e220000002600 */
[----:B------:R-:W2:Y:S01]  /*0040*/  LDCU.64 UR4, c[0x0][0x358] ;  /* 0x00006b00ff0477ac */ /* 0x000ea20008000a00 */
[----:B------:R-:W3:Y:S01]  /*0050*/  S2R R7, SR_CTAID.X ;  /* 0x0000000000077919 */ /* 0x000ee20000002500 */
[----:B------:R-:W3:Y:S01]  /*0060*/  S2R R6, SR_TID.X ;  /* 0x0000000000067919 */ /* 0x000ee20000002100 */
[----:B0-----:R-:W-:-:S05]  /*0070*/  IMAD R5, R9, 0x20, R8 ;  /* 0x0000002009057824 */ /* 0x001fca00078e0208 */
[----:B-1----:R-:W-:Y:S02]  /*0080*/  ISETP.GE.U32.AND P0, PT, R5, UR7, PT ;  /* 0x0000000705007c0c */ /* 0x002fe4000bf06070 */
[----:B---3--:R-:W-:-:S04]  /*0090*/  LEA R0, R7, R6, 0x5 ;  /* 0x0000000607007211 */ /* 0x008fc800078e28ff */
[----:B------:R-:W-:-:S13]  /*00a0*/  ISETP.GE.U32.OR P0, PT, R0, UR6, P0 ;  /* 0x0000000600007c0c */ /* 0x000fda0008706470 */
[----:B------:R-:W0:Y:S01]  /*00b0*/  @!P0 LDC.64 R2, c[0x0][0x380] ;  /* 0x0000e000ff028b82 */ /* 0x000e220000000a00 */
[----:B------:R-:W-:-:S04]  /*00c0*/  @!P0 IMAD R5, R5, UR6, R0 ;  /* 0x0000000605058c24 */ /* 0x000fc8000f8e0200 */
[----:B0-----:R-:W-:-:S06]  /*00d0*/  @!P0 IMAD.WIDE.U32 R2, R5, 0x4, R2 ;  /* 0x0000000405028825 */ /* 0x001fcc00078e0002 */
[----:B--2---:R-:W2:Y:S01]  /*00e0*/  @!P0 LDG.E R2, desc[UR4][R2.64] ;  /* 0x0000000402028981 */ /* 0x004ea2000c1e1900 */
[----:B------:R-:W-:Y:S01]  /*00f0*/  @!P0 MOV R0, 0x400 ;  /* 0x0000040000008802 */ /* 0x000fe20000000f00 */
[----:B------:R-:W-:Y:S01]  /*0100*/  IMAD R4, R9, 0x20, R6 ;  /* 0x0000002009047824 */ /* 0x000fe200078e0206 */
[----:B------:R-:W-:Y:S01]  /*0110*/  LEA R7, R7, R8, 0x5 ;  /* 0x0000000807077211 */ /* 0x000fe200078e28ff */
[----:B------:R-:W0:Y:S03]  /*0120*/  @!P0 S2R R5, SR_CgaCtaId ;  /* 0x0000000000058919 */ /* 0x000e260000008800 */
[----:B------:R-:W-:-:S04]  /*0130*/  ISETP.GE.U32.AND P1, PT, R4, UR7, PT ;  /* 0x0000000704007c0c */ /* 0x000fc8000bf26070 */
[----:B------:R-:W-:Y:S02]  /*0140*/  ISETP.GE.U32.OR P1, PT, R7, UR6, P1 ;  /* 0x0000000607007c0c */ /* 0x000fe40008f26470 */
[----:B0-----:R-:W-:-:S05]  /*0150*/  @!P0 LEA R0, R5, R0, 0x18 ;  /* 0x0000000005008211 */ /* 0x001fca00078ec0ff */
[----:B------:R-:W-:-:S04]  /*0160*/  @!P0 IMAD R0, R8, 0x84, R0 ;  /* 0x0000008408008824 */ /* 0x000fc800078e0200 */
[----:B------:R-:W-:-:S05]  /*0170*/  @!P0 IMAD R5, R6, 0x4, R0 ;  /* 0x0000000406058824 */ /* 0x000fca00078e0200 */
[----:B--2---:R0:W-:Y:S01]  /*0180*/  @!P0 STS [R5], R2 ;  /* 0x0000000205008388 */ /* 0x0041e20000000800 */
[----:B------:R-:W-:Y:S06]  /*0190*/  BAR.SYNC.DEFER_BLOCKING 0x0 ;  /* 0x0000000000007b1d */ /* 0x000fec0000010000 */
[----:B------:R-:W-:Y:S05]  /*01a0*/  @P1 EXIT ;  /* 0x000000000000194d */ /* 0x000fea0003800000 */
[----:B------:R-:W1:Y:S01]  /*01b0*/  S2R R3, SR_CgaCtaId ;  /* 0x0000000000037919 */ /* 0x000e620000008800 */
[----:B------:R-:W-:Y:S01]  /*01c0*/  MOV R0, 0x400 ;  /* 0x0000040000007802 */ /* 0x000fe20000000f00 */
[----:B------:R-:W-:-:S04]  /*01d0*/  IMAD R4, R7, UR7, R4 ;  /* 0x0000000707047c24 */ /* 0x000fc8000f8e0204 */
[----:B0-----:R-:W-:Y:S01]  /*01e0*/  IMAD.SHL.U32 R5, R4, 0x4, RZ ;  /* 0x0000000404057824 */ /* 0x001fe200078e00ff */
[----:B-1----:R-:W-:-:S05]  /*01f0*/  LEA R3, R3, R0, 0x18 ;  /* 0x0000000003037211 */ /* 0x002fca00078ec0ff */
[----:B------:R-:W-:Y:S02]  /*0200*/  IMAD R0, R6, 0x84, R3 ;  /* 0x0000008406007824 */ /* 0x000fe400078e0203 */
[----:B------:R-:W0:Y:S03]  /*0210*/  LDC.64 R2, c[0x0][0x388] ;  /* 0x0000e200ff027b82 */ /* 0x000e260000000a00 */
[----:B------:R-:W-:-:S05]  /*0220*/  LEA R0, R8, R0, 0x2 ;  /* 0x0000000008007211 */ /* 0x000fca00078e10ff */
[----:B------:R-:W1:Y:S01]  /*0230*/  LDS R9, [R0] ;  /* 0x0000000000097984 */ /* 0x000e620000000800 */
[----:B0-----:R-:W-:-:S05]  /*0240*/  IMAD.WIDE.U32 R2, R5, 0x4, R2 ;  /* 0x0000000405027825 */ /* 0x001fca00078e0002 */
[----:B-1----:R-:W-:Y:S01]  /*0250*/  STG.E desc[UR4][R2.64], R9 ;  /* 0x0000000902007986 */ /* 0x002fe2000c101904 */
[----:B------:R-:W-:Y:S05]  /*0260*/  EXIT ;  /* 0x000000000000794d */ /* 0x000fea0003800000 */
.L_x_48:
        /* <DEDUP_REMOVED lines=9> */
.L_x_58:


//--------------------- .text._Z13d_garbageCorePfiiff --------------------------
	.section	.text._Z13d_garbageCorePfiiff,"ax",@progbits
	.align	128
        .global         _Z13d_garbageCorePfiiff
        .type           _Z13d_garbageCorePfiiff,@function
        .size           _Z13d_garbageCorePfiiff,(.L_x_59 - _Z13d_garbageCorePfiiff)
        .other          _Z13d_garbageCorePfiiff,@"STO_CUDA_ENTRY STV_DEFAULT"
_Z13d_garbageCorePfiiff:
.text._Z13d_garbageCorePfiiff:
[----:B------:R-:W-:Y:S01]  /*0000*/  LDC R1, c[0x0][0x37c] ;  /* 0x0000df00ff017b82 */ /* 0x000fe20000000800 */
[----:B------:R-:W0:Y:S07]  /*0010*/  S2R R2, SR_TID.Y ;  /* 0x0000000000027919 */ /* 0x000e2e0000002200 */
[----:B------:R-:W1:Y:S01]  /*0020*/  LDC R0, c[0x0][0x360] ;  /* 0x0000d800ff007b82 */ /* 0x000e620000000800 */
[----:B------:R-:W2:Y:S01]  /*0030*/  LDCU.64 UR6, c[0x0][0x388] ;  /* 0x00007100ff0677ac */ /* 0x000ea20008000a00 */
[----:B------:R-:W1:Y:S06]  /*0040*/  S2R R5, SR_TID.X ;  /* 0x0000000000057919 */ /* 0x000e6c0000002100 */
[----:B------:R-:W0:Y:S08]  /*0050*/  S2UR UR5, SR_CTAID.Y ;  /* 0x00000000000579c3 */ /* 0x000e300000002600 */
[----:B------:R-:W0:Y:S08]  /*0060*/  LDC R3, c[0x0][0x364] ;  /* 0x0000d900ff037b82 */ /* 0x000e300000000800 */
[----:B------:R-:W1:Y:S01]  /*0070*/  S2UR UR4, SR_CTAID.X ;  /* 0x00000000000479c3 */ /* 0x000e620000002500 */
[----:B0-----:R-:W-:-:S05]  /*0080*/  IMAD R3, R3, UR5, R2 ;  /* 0x0000000503037c24 */ /* 0x001fca000f8e0202 */
[----:B--2---:R-:W-:Y:S01]  /*0090*/  ISETP.GE.AND P0, PT, R3, UR7, PT ;  /* 0x0000000703007c0c */ /* 0x004fe2000bf06270 */
[----:B-1----:R-:W-:-:S05]  /*00a0*/  IMAD R0, R0, UR4, R5 ;  /* 0x0000000400007c24 */ /* 0x002fca000f8e0205 */
[----:B------:R-:W-:-:S13]  /*00b0*/  ISETP.GE.OR P0, PT, R0, UR6, P0 ;  /* 0x0000000600007c0c */ /* 0x000fda0008706670 */
[----:B------:R-:W-:Y:S05]  /*00c0*/  @P0 EXIT ;  /* 0x000000000000094d */ /* 0x000fea0003800000 */
[----:B------:R-:W-:Y:S01]  /*00d0*/  IMAD R0, R3, UR6, R0 ;  /* 0x0000000603007c24 */ /* 0x000fe2000f8e0200 */
[----:B------:R-:W0:Y:S01]  /*00e0*/  LDC.64 R4, c[0x0][0x380] ;  /* 0x0000e000ff047b82 */ /* 0x000e220000000a00 */
[----:B------:R-:W1:Y:S03]  /*00f0*/  LDCU.64 UR4, c[0x0][0x358] ;  /* 0x00006b00ff0477ac */ /* 0x000e660008000a00 */
[----:B------:R-:W-:-:S04]  /*0100*/  SHF.L.U32 R3, R0, 0x2, RZ ;  /* 0x0000000200037819 */ /* 0x000fc800000006ff */
[----:B------:R-:W2:Y:S08]  /*0110*/  LDC R0, c[0x0][0x394] ;  /* 0x0000e500ff007b82 */ /* 0x000eb00000000800 */
[----:B------:R-:W3:Y:S01]  /*0120*/  LDC R2, c[0x0][0x390] ;  /* 0x0000e400ff027b82 */ /* 0x000ee20000000800 */
[----:B0-----:R-:W-:-:S05]  /*0130*/  IMAD.WIDE R4, R3, 0x4, R4 ;  /* 0x0000000403047825 */ /* 0x001fca00078e0204 */
[----:B-1----:R0:W5:Y:S01]  /*0140*/  LDG.E R3, desc[UR4][R4.64] ;  /* 0x0000000404037981 */ /* 0x002162000c1e1900 */
[----:B--2---:R-:W-:Y:S02]  /*0150*/  FSETP.GT.AND P0, PT, R0, RZ, PT ;  /* 0x000000ff0000720b */ /* 0x004fe40003f04000 */
[----:B---3--:R-:W-:-:S11]  /*0160*/  FSETP.GT.AND P1, PT, R2, RZ, PT ;  /* 0x000000ff0200720b */ /* 0x008fd60003f24000 */
[----:B0-----:R-:W-:Y:S05]  /*0170*/  @!P0 BRA `(.L_x_49) ;  /* 0x00000000001c8947 */ /* 0x001fea0003800000 */
[C---:B------:R-:W-:Y:S01]  /*0180*/  FADD R6, R0.reuse, 1 ;  /* 0x3f80000000067421 */ /* 0x040fe20000000000 */
[----:B------:R-:W-:-:S03]  /*0190*/  FFMA R7, R0, -3, RZ ;  /* 0xc040000000077823 */ /* 0x000fc600000000ff */
[----:B-----5:R-:W-:-:S05]  /*01a0*/  FMUL R6, R3, R6 ;  /* 0x0000000603067220 */ /* 0x020fca0000400000 */
[----:B------:R-:W-:-:S05]  /*01b0*/  FMNMX R6, R6, 1, PT ;  /* 0x3f80000006067809 */ /* 0x000fca0003800000 */
[----:B------:R-:W-:-:S04]  /*01c0*/  FADD R0, -R6, 1 ;  /* 0x3f80000006007421 */ /* 0x000fc80000000100 */
[----:B------:R-:W-:-:S05]  /*01d0*/  FFMA R0, R7, R0, R6 ;  /* 0x0000000007007223 */ /* 0x000fca0000000006 */
[----:B------:R-:W-:-:S07]  /*01e0*/  FMNMX3 R3, R0, RZ, R3, !PT ;  /* 0x000000ff00037276 */ /* 0x000fce0007800003 */
.L_x_49:
[----:B------:R-:W-:Y:S05]  /*01f0*/  @!P1 BRA `(.L_x_50) ;  /* 0x0000000000209947 */ /* 0x000fea0003800000 */
[----:B------:R-:W-:Y:S01]  /*0200*/  FFMA R0, R2, -3, RZ ;  /* 0xc040000002007823 */ /* 0x000fe200000000ff */
[----:B-----5:R-:W-:Y:S01]  /*0210*/  FADD R6, -R3, 1 ;  /* 0x3f80000003067421 */ /* 0x020fe20000000100 */
[----:B------:R-:W-:-:S03]  /*0220*/  HFMA2 R7, -RZ, RZ, 1.875, 0 ;  /* 0x3f800000ff077431 */ /* 0x000fc600000001ff */
[----:B------:R-:W-:-:S05]  /*0230*/  FFMA R0, R0, R6, R3 ;  /* 0x0000000600007223 */ /* 0x000fca0000000003 */
[----:B------:R-:W-:Y:S01]  /*0240*/  FMNMX R0, RZ, R0, !PT ;  /* 0x00000000ff007209 */ /* 0x000fe20007800000 */
[----:B------:R-:W-:-:S04]  /*0250*/  FFMA R7, R2, 3, R7 ;  /* 0x4040000002077823 */ /* 0x000fc80000000007 */
[----:B------:R-:W-:-:S05]  /*0260*/  FMUL R0, R0, R7 ;  /* 0x0000000700007220 */ /* 0x000fca0000400000 */
[----:B------:R-:W-:-:S07]  /*0270*/  FMNMX3 R3, R0, 1, R3, PT ;  /* 0x3f80000000037876 */ /* 0x000fce0003800003 */
.L_x_50:
[----:B-----5:R-:W-:Y:S01]  /*0280*/  STG.E desc[UR4][R4.64], R3 ;  /* 0x0000000304007986 */ /* 0x020fe2000c101904 */
[----:B------:R-:W-:Y:S05]  /*0290*/  EXIT ;  /* 0x000000000000794d */ /* 0x000fea0003800000 */
.L_x_51:
        /* <DEDUP_REMOVED lines=14> */
.L_x_59:


//--------------------- .nv.shared._Z17DilateSharedStep2PfS_iiiii --------------------------
	.section	.nv.shared._Z17DilateSharedStep2PfS_iiiii,"aw",@nobits
	.sectionflags	@""
	.align	16
	.zero		1024


//--------------------- .nv.shared.reserved.0     --------------------------
	.section	.nv.shared.reserved.0,"aw",@nobits
	.weak		__nv_reservedSMEM_offset_0_alias
	.size		__nv_reservedSMEM_offset_0_alias, 0, 64
	.other		__nv_reservedSMEM_offset_0_alias,@"STO_CUDA_RESERVED_SHARED STV_DEFAULT"
__nv_reservedSMEM_offset_0_alias:
	.zero		0
	.zero		64


//--------------------- .nv.shared._Z17DilateSharedStep1PfS_iiiii --------------------------
	.section	.nv.shared._Z17DilateSharedStep1PfS_iiiii,"aw",@nobits
	.sectionflags	@""
	.align	16
	.zero		1024


//--------------------- .nv.shared._Z18ErosionSharedStep2PfS_iiiii --------------------------
	.section	.nv.shared._Z18ErosionSharedStep2PfS_iiiii,"aw",@nobits
	.sectionflags	@""
	.align	16
	.zero		1024


//--------------------- .nv.shared._Z18ErosionSharedStep1PfS_iiiii --------------------------
	.section	.nv.shared._Z18ErosionSharedStep1PfS_iiiii,"aw",@nobits
	.sectionflags	@""
	.align	16
	.zero		1024


//--------------------- .nv.shared._Z19d_recursiveGaussianPfS_iif --------------------------
	.section	.nv.shared._Z19d_recursiveGaussianPfS_iif,"aw",@nobits
	.sectionflags	@""
	.align	16
	.zero		1024


//--------------------- .nv.shared._Z11d_transposePfS_ii --------------------------
	.section	.nv.shared._Z11d_transposePfS_ii,"aw",@nobits
	.sectionflags	@""
	.align	16
.nv.shared._Z11d_transposePfS_ii:
	.zero		5248


//--------------------- .nv.shared._Z13d_garbageCorePfiiff --------------------------
	.section	.nv.shared._Z13d_garbageCorePfiiff,"aw",@nobits
	.sectionflags	@""
	.align	16
	.zero		1024


//--------------------- .nv.constant0._Z17DilateSharedStep2PfS_iiiii --------------------------
	.section	.nv.constant0._Z17DilateSharedStep2PfS_iiiii,"a",@progbits
	.sectionflags	@""
	.align	4
.nv.constant0._Z17DilateSharedStep2PfS_iiiii:
	.zero		932


//--------------------- .nv.constant0._Z17DilateSharedStep1PfS_iiiii --------------------------
	.section	.nv.constant0._Z17DilateSharedStep1PfS_iiiii,"a",@progbits
	.sectionflags	@""
	.align	4
.nv.constant0._Z17DilateSharedStep1PfS_iiiii:
	.zero		932


//--------------------- .nv.constant0._Z18ErosionSharedStep2PfS_iiiii --------------------------
	.section	.nv.constant0._Z18ErosionSharedStep2PfS_iiiii,"a",@progbits
	.sectionflags	@""
	.align	4
.nv.constant0._Z18ErosionSharedStep2PfS_iiiii:
	.zero		932


//--------------------- .nv.constant0._Z18ErosionSharedStep1PfS_iiiii --------------------------
	.section	.nv.constant0._Z18ErosionSharedStep1PfS_iiiii,"a",@progbits
	.sectionflags	@""
	.align	4
.nv.constant0._Z18ErosionSharedStep1PfS_iiiii:
	.zero		932


//--------------------- .nv.constant0._Z19d_recursiveGaussianPfS_iif --------------------------
	.section	.nv.constant0._Z19d_recursiveGaussianPfS_iif,"a",@progbits
	.sectionflags	@""
	.align	4
.nv.constant0._Z19d_recursiveGaussianPfS_iif:
	.zero		924


//--------------------- .nv.constant0._Z11d_transposePfS_ii --------------------------
	.section	.nv.constant0._Z11d_transposePfS_ii,"a",@progbits
	.sectionflags	@""
	.align	4
.nv.constant0._Z11d_transposePfS_ii:
	.zero		920


//--------------------- .nv.constant0._Z13d_garbageCorePfiiff --------------------------
	.section	.nv.constant0._Z13d_garbageCorePfiiff,"a",@progbits
	.sectionflags	@""
	.align	4
.nv.constant0._Z13d_garbageCorePfiiff:
	.zero		920


//--------------------- SYMBOLS --------------------------

	.type		.nv.reservedSmem.offset0,@object
	.size		.nv.reservedSmem.offset0,0x4
	.type		.nv.reservedSmem.cap,@object
	.size		.nv.reservedSmem.cap,0x4
